	.target	sm_100a

	.elftype	@"ET_EXEC"


//--------------------- .note.nv.tkinfo           --------------------------
	.section	.note.nv.tkinfo,"",@"SHT_NOTE"
	.sectionflags	@"SHF_NOTE_NV_TKINFO"
	.tkinfo
        /*0018*/ 	.word	0x00000002
        /*0030*/ 	.string	""
        /*0030*/ 	.string	"ptxas"
        /*0030*/ 	.string	"Cuda compilation tools, release 13.0, V13.0.88"
        /*0030*/ 	.string	"Build cuda_13.0.r13.0/compiler.36424714_0"
        /*0030*/ 	.string	"-arch sm_100a -m 64 "



//--------------------- .note.nv.cuinfo           --------------------------
	.section	.note.nv.cuinfo,"",@"SHT_NOTE"
	.sectionflags	@"SHF_NOTE_NV_CUINFO"
        /*0018*/ 	.short	0x0002
        /*001a*/ 	.short	0x0064
        /*001c*/ 	.short	0x0082
	.zero		2


//--------------------- .nv.info                  --------------------------
	.section	.nv.info,"",@"SHT_CUDA_INFO"
	.align	4


	//----- nvinfo : EIATTR_REGCOUNT
	.align		4
        /*0000*/ 	.byte	0x04, 0x2f
        /*0002*/ 	.short	(.L_19 - .L_18)
	.align		4
.L_18:
        /*0004*/ 	.word	index@(_ZN7cutlass13device_kernelINS_4gemm6kernel13GemmUniversalIN4cute5tupleIJiiiiEEENS1_10collective13CollectiveMmaINS1_35MainloopSm100TmaUmmaWarpSpecializedILi10ELi2ELi4ENS5_IJNS4_1CILi2EEENSA_ILi1EEESC_EEEEENS5_IJNSA_ILi256EEENSA_ILi64EEESG_EEENS_6half_tENS5_IJlSC_lEEESI_SJ_NS4_8TiledMMAINS4_8MMA_AtomIJNS4_26SM100_MMA_F16BF16_2x1SM_SSISI_SI_fLi256ELi64ELNS4_4UMMA5MajorE0ELSO_0ELNSN_7ScaleInE0ELSP_0EEEEEENS4_6LayoutINS5_IJSC_SC_SC_EEENS5_IJNSA_ILi0EEESU_SU_EEEEENS5_IJNS4_10UnderscoreESX_SX_EEEEENS4_18SM100_TMA_2SM_LOADENS4_14ComposedLayoutINS4_7SwizzleILi3ELi4ELi3EEENS4_18smem_ptr_flag_bitsILi16EEENSS_INS5_IJNSA_ILi8EEESG_EEENS5_IJSG_SC_EEEEEEEvNS4_8identityES10_S1A_vS1B_EENS_8epilogue10collective18CollectiveEpilogueINS1D_23Sm100TmaWarpSpecializedILi3ELi2ELi32ELb1ELb0EEEJNS5_IJNSA_ILi128EEESG_SG_EEENS5_IJNSS_IS1I_SC_EENSS_INSA_ILi32EEESC_EEEEESI_SJ_SI_SJ_NS1D_6fusion15FusionCallbacksIS1H_NS1O_13LinCombEltActINS1D_6thread4GELUESI_fSI_fLNS_15FloatRoundStyleE2EEES1J_S1N_JEEENS4_5SM1004TMEM4LOAD26SM100_TMEM_LOAD_32dp32b32xENS4_13SM90_TMA_LOADENS11_INS12_ILi2ELi4ELi3EEES15_NSS_INS5_IJS16_S1L_EEENS5_IJS1L_SC_EEEEEEENS4_39AutoVectorizingCopyWithAssumedAlignmentILi128EEENS4_14SM90_TMA_STOREES25_S27_S27_EEEvvEEEEvNT_6ParamsE)
        /*0008*/ 	.word	0x00000092


	//----- nvinfo : EIATTR_FRAME_SIZE
	.align		4
.L_19:
        /*000c*/ 	.byte	0x04, 0x11
        /*000e*/ 	.short	(.L_21 - .L_20)
	.align		4
.L_20:
        /*0010*/ 	.word	index@($__internal_2_$__cuda_sm10x_tcgen05_guardrail_trap_unallocated_columns_being_dealloced)
        /*0014*/ 	.word	0x00000000


	//----- nvinfo : EIATTR_FRAME_SIZE
	.align		4
.L_21:
        /*0018*/ 	.byte	0x04, 0x11
        /*001a*/ 	.short	(.L_23 - .L_22)
	.align		4
.L_22:
        /*001c*/ 	.word	index@($__internal_1_$__cuda_sm10x_tcgen05_guardrail_trap_phase_invalid_during_alloc)
        /*0020*/ 	.word	0x00000000


	//----- nvinfo : EIATTR_FRAME_SIZE
	.align		4
.L_23:
        /*0024*/ 	.byte	0x04, 0x11
        /*0026*/ 	.short	(.L_25 - .L_24)
	.align		4
.L_24:
        /*0028*/ 	.word	index@($__internal_0_$__cuda_sm10x_tcgen05_guardrail_trap_col_being_dealloced_not_returned_by_alloc)
        /*002c*/ 	.word	0x00000000


	//----- nvinfo : EIATTR_FRAME_SIZE
	.align		4
.L_25:
        /*0030*/ 	.byte	0x04, 0x11
        /*0032*/ 	.short	(.L_27 - .L_26)
	.align		4
.L_26:
        /*0034*/ 	.word	index@(_ZN7cutlass13device_kernelINS_4gemm6kernel13GemmUniversalIN4cute5tupleIJiiiiEEENS1_10collective13CollectiveMmaINS1_35MainloopSm100TmaUmmaWarpSpecializedILi10ELi2ELi4ENS5_IJNS4_1CILi2EEENSA_ILi1EEESC_EEEEENS5_IJNSA_ILi256EEENSA_ILi64EEESG_EEENS_6half_tENS5_IJlSC_lEEESI_SJ_NS4_8TiledMMAINS4_8MMA_AtomIJNS4_26SM100_MMA_F16BF16_2x1SM_SSISI_SI_fLi256ELi64ELNS4_4UMMA5MajorE0ELSO_0ELNSN_7ScaleInE0ELSP_0EEEEEENS4_6LayoutINS5_IJSC_SC_SC_EEENS5_IJNSA_ILi0EEESU_SU_EEEEENS5_IJNS4_10UnderscoreESX_SX_EEEEENS4_18SM100_TMA_2SM_LOADENS4_14ComposedLayoutINS4_7SwizzleILi3ELi4ELi3EEENS4_18smem_ptr_flag_bitsILi16EEENSS_INS5_IJNSA_ILi8EEESG_EEENS5_IJSG_SC_EEEEEEEvNS4_8identityES10_S1A_vS1B_EENS_8epilogue10collective18CollectiveEpilogueINS1D_23Sm100TmaWarpSpecializedILi3ELi2ELi32ELb1ELb0EEEJNS5_IJNSA_ILi128EEESG_SG_EEENS5_IJNSS_IS1I_SC_EENSS_INSA_ILi32EEESC_EEEEESI_SJ_SI_SJ_NS1D_6fusion15FusionCallbacksIS1H_NS1O_13LinCombEltActINS1D_6thread4GELUESI_fSI_fLNS_15FloatRoundStyleE2EEES1J_S1N_JEEENS4_5SM1004TMEM4LOAD26SM100_TMEM_LOAD_32dp32b32xENS4_13SM90_TMA_LOADENS11_INS12_ILi2ELi4ELi3EEES15_NSS_INS5_IJS16_S1L_EEENS5_IJS1L_SC_EEEEEEENS4_39AutoVectorizingCopyWithAssumedAlignmentILi128EEENS4_14SM90_TMA_STOREES25_S27_S27_EEEvvEEEEvNT_6ParamsE)
        /*0038*/ 	.word	0x00000000


	//----- nvinfo : EIATTR_MIN_STACK_SIZE
	.align		4
.L_27:
        /*003c*/ 	.byte	0x04, 0x12
        /*003e*/ 	.short	(.L_29 - .L_28)
	.align		4
.L_28:
        /*0040*/ 	.word	index@(_ZN7cutlass13device_kernelINS_4gemm6kernel13GemmUniversalIN4cute5tupleIJiiiiEEENS1_10collective13CollectiveMmaINS1_35MainloopSm100TmaUmmaWarpSpecializedILi10ELi2ELi4ENS5_IJNS4_1CILi2EEENSA_ILi1EEESC_EEEEENS5_IJNSA_ILi256EEENSA_ILi64EEESG_EEENS_6half_tENS5_IJlSC_lEEESI_SJ_NS4_8TiledMMAINS4_8MMA_AtomIJNS4_26SM100_MMA_F16BF16_2x1SM_SSISI_SI_fLi256ELi64ELNS4_4UMMA5MajorE0ELSO_0ELNSN_7ScaleInE0ELSP_0EEEEEENS4_6LayoutINS5_IJSC_SC_SC_EEENS5_IJNSA_ILi0EEESU_SU_EEEEENS5_IJNS4_10UnderscoreESX_SX_EEEEENS4_18SM100_TMA_2SM_LOADENS4_14ComposedLayoutINS4_7SwizzleILi3ELi4ELi3EEENS4_18smem_ptr_flag_bitsILi16EEENSS_INS5_IJNSA_ILi8EEESG_EEENS5_IJSG_SC_EEEEEEEvNS4_8identityES10_S1A_vS1B_EENS_8epilogue10collective18CollectiveEpilogueINS1D_23Sm100TmaWarpSpecializedILi3ELi2ELi32ELb1ELb0EEEJNS5_IJNSA_ILi128EEESG_SG_EEENS5_IJNSS_IS1I_SC_EENSS_INSA_ILi32EEESC_EEEEESI_SJ_SI_SJ_NS1D_6fusion15FusionCallbacksIS1H_NS1O_13LinCombEltActINS1D_6thread4GELUESI_fSI_fLNS_15FloatRoundStyleE2EEES1J_S1N_JEEENS4_5SM1004TMEM4LOAD26SM100_TMEM_LOAD_32dp32b32xENS4_13SM90_TMA_LOADENS11_INS12_ILi2ELi4ELi3EEES15_NSS_INS5_IJS16_S1L_EEENS5_IJS1L_SC_EEEEEEENS4_39AutoVectorizingCopyWithAssumedAlignmentILi128EEENS4_14SM90_TMA_STOREES25_S27_S27_EEEvvEEEEvNT_6ParamsE)
        /*0044*/ 	.word	0x00000000
.L_29:


//--------------------- .nv.compat                --------------------------
	.section	.nv.compat,"",@"SHT_CUDA_COMPAT_INFO"
	.align	4
        /*0000*/ 	.byte	0x02, 0x09, 0x01, 0x00, 0x02, 0x02, 0x02, 0x00, 0x02, 0x05, 0x05, 0x00, 0x03, 0x07, 0x01, 0x01
        /*0010*/ 	.byte	0x02, 0x03, 0x01, 0x00, 0x02, 0x06, 0x01, 0x00, 0x04, 0x0b, 0x08, 0x00, 0x01, 0x00, 0x00, 0x00
        /*0020*/ 	.byte	0x00, 0x00, 0x00, 0x00


//--------------------- .nv.info._ZN7cutlass13device_kernelINS_4gemm6kernel13GemmUniversalIN4cute5tupleIJiiiiEEENS1_10collective13CollectiveMmaINS1_35MainloopSm100TmaUmmaWarpSpecializedILi10ELi2ELi4ENS5_IJNS4_1CILi2EEENSA_ILi1EEESC_EEEEENS5_IJNSA_ILi256EEENSA_ILi64EEESG_EEENS_6half_tENS5_IJlSC_lEEESI_SJ_NS4_8TiledMMAINS4_8MMA_AtomIJNS4_26SM100_MMA_F16BF16_2x1SM_SSISI_SI_fLi256ELi64ELNS4_4UMMA5MajorE0ELSO_0ELNSN_7ScaleInE0ELSP_0EEEEEENS4_6LayoutINS5_IJSC_SC_SC_EEENS5_IJNSA_ILi0EEESU_SU_EEEEENS5_IJNS4_10UnderscoreESX_SX_EEEEENS4_18SM100_TMA_2SM_LOADENS4_14ComposedLayoutINS4_7SwizzleILi3ELi4ELi3EEENS4_18smem_ptr_flag_bitsILi16EEENSS_INS5_IJNSA_ILi8EEESG_EEENS5_IJSG_SC_EEEEEEEvNS4_8identityES10_S1A_vS1B_EENS_8epilogue10collective18CollectiveEpilogueINS1D_23Sm100TmaWarpSpecializedILi3ELi2ELi32ELb1ELb0EEEJNS5_IJNSA_ILi128EEESG_SG_EEENS5_IJNSS_IS1I_SC_EENSS_INSA_ILi32EEESC_EEEEESI_SJ_SI_SJ_NS1D_6fusion15FusionCallbacksIS1H_NS1O_13LinCombEltActINS1D_6thread4GELUESI_fSI_fLNS_15FloatRoundStyleE2EEES1J_S1N_JEEENS4_5SM1004TMEM4LOAD26SM100_TMEM_LOAD_32dp32b32xENS4_13SM90_TMA_LOADENS11_INS12_ILi2ELi4ELi3EEES15_NSS_INS5_IJS16_S1L_EEENS5_IJS1L_SC_EEEEEEENS4_39AutoVectorizingCopyWithAssumedAlignmentILi128EEENS4_14SM90_TMA_STOREES25_S27_S27_EEEvvEEEEvNT_6ParamsE --------------------------
	.section	.nv.info._ZN7cutlass13device_kernelINS_4gemm6kernel13GemmUniversalIN4cute5tupleIJiiiiEEENS1_10collective13CollectiveMmaINS1_35MainloopSm100TmaUmmaWarpSpecializedILi10ELi2ELi4ENS5_IJNS4_1CILi2EEENSA_ILi1EEESC_EEEEENS5_IJNSA_ILi256EEENSA_ILi64EEESG_EEENS_6half_tENS5_IJlSC_lEEESI_SJ_NS4_8TiledMMAINS4_8MMA_AtomIJNS4_26SM100_MMA_F16BF16_2x1SM_SSISI_SI_fLi256ELi64ELNS4_4UMMA5MajorE0ELSO_0ELNSN_7ScaleInE0ELSP_0EEEEEENS4_6LayoutINS5_IJSC_SC_SC_EEENS5_IJNSA_ILi0EEESU_SU_EEEEENS5_IJNS4_10UnderscoreESX_SX_EEEEENS4_18SM100_TMA_2SM_LOADENS4_14ComposedLayoutINS4_7SwizzleILi3ELi4ELi3EEENS4_18smem_ptr_flag_bitsILi16EEENSS_INS5_IJNSA_ILi8EEESG_EEENS5_IJSG_SC_EEEEEEEvNS4_8identityES10_S1A_vS1B_EENS_8epilogue10collective18CollectiveEpilogueINS1D_23Sm100TmaWarpSpecializedILi3ELi2ELi32ELb1ELb0EEEJNS5_IJNSA_ILi128EEESG_SG_EEENS5_IJNSS_IS1I_SC_EENSS_INSA_ILi32EEESC_EEEEESI_SJ_SI_SJ_NS1D_6fusion15FusionCallbacksIS1H_NS1O_13LinCombEltActINS1D_6thread4GELUESI_fSI_fLNS_15FloatRoundStyleE2EEES1J_S1N_JEEENS4_5SM1004TMEM4LOAD26SM100_TMEM_LOAD_32dp32b32xENS4_13SM90_TMA_LOADENS11_INS12_ILi2ELi4ELi3EEES15_NSS_INS5_IJS16_S1L_EEENS5_IJS1L_SC_EEEEEEENS4_39AutoVectorizingCopyWithAssumedAlignmentILi128EEENS4_14SM90_TMA_STOREES25_S27_S27_EEEvvEEEEvNT_6ParamsE,"",@"SHT_CUDA_INFO"
	.sectionflags	@""
	.align	4


	//----- nvinfo : EIATTR_CUDA_API_VERSION
	.align		4
        /*0000*/ 	.byte	0x04, 0x37
        /*0002*/ 	.short	(.L_31 - .L_30)
.L_30:
        /*0004*/ 	.word	0x00000082


	//----- nvinfo : EIATTR_KPARAM_INFO
	.align		4
.L_31:
        /*0008*/ 	.byte	0x04, 0x17
        /*000a*/ 	.short	(.L_33 - .L_32)
.L_32:
        /*000c*/ 	.word	0x00000000
        /*0010*/ 	.short	0x0000
        /*0012*/ 	.short	0x0000
        /*0014*/ 	.byte	0x00, 0xf0, 0x01, 0x20


	//----- nvinfo : EIATTR_AT_ENTRY_FRAGMENTS
	.align		4
.L_33:
        /*0018*/ 	.byte	0x04, 0x4f
        /*001a*/ 	.short	(.L_35 - .L_34)


	//   ....[0]....
.L_34:
        /*001c*/ 	.word	0x00000007


	//----- nvinfo : EIATTR_RESERVED_SMEM_USED
	.align		4
.L_35:
        /*0020*/ 	.byte	0x01, 0x41
	.zero		2


	//----- nvinfo : EIATTR_SPARSE_MMA_MASK
	.align		4
        /*0024*/ 	.byte	0x03, 0x50
        /*0026*/ 	.short	0x0000


	//----- nvinfo : EIATTR_TCGEN05_2CTA_USED
	.align		4
        /*0028*/ 	.byte	0x01, 0x52
	.zero		2


	//----- nvinfo : EIATTR_MAXREG_COUNT
	.align		4
        /*002c*/ 	.byte	0x03, 0x1b
        /*002e*/ 	.short	0x00ff


	//----- nvinfo : EIATTR_NUM_BARRIERS
	.align		4
        /*0030*/ 	.byte	0x02, 0x4c
        /*0032*/ 	.byte	0x07
	.zero		1


	//----- nvinfo : EIATTR_EXTERNS
	.align		4
        /*0034*/ 	.byte	0x04, 0x0f
        /*0036*/ 	.short	(.L_37 - .L_36)


	//   ....[0]....
	.align		4
.L_36:
        /*0038*/ 	.word	index@(__assertfail)


	//----- nvinfo : EIATTR_MERCURY_ISA_VERSION
	.align		4
.L_37:
        /*003c*/ 	.byte	0x03, 0x5f
        /*003e*/ 	.short	0x0101


	//----- nvinfo : EIATTR_INT_WARP_WIDE_INSTR_OFFSETS
	.align		4
        /*0040*/ 	.byte	0x04, 0x31
        /*0042*/ 	.short	(.L_39 - .L_38)


	//   ....[0]....
.L_38:
        /*0044*/ 	.word	0x00000db0


	//   ....[1]....
        /*0048*/ 	.word	0x00000e50


	//   ....[2]....
        /*004c*/ 	.word	0x000021a0


	//   ....[3]....
        /*0050*/ 	.word	0x000043e0


	//   ....[4]....
        /*0054*/ 	.word	0x00004400


	//   ....[5]....
        /*0058*/ 	.word	0x00004430


	//   ....[6]....
        /*005c*/ 	.word	0x00004d40


	//   ....[7]....
        /*0060*/ 	.word	0x00004d60


	//   ....[8]....
        /*0064*/ 	.word	0x00005030


	//   ....[9]....
        /*0068*/ 	.word	0x00005160


	//----- nvinfo : EIATTR_COOP_GROUP_MASK_REGIDS
	.align		4
.L_39:
        /*006c*/ 	.byte	0x04, 0x29
        /*006e*/ 	.short	(.L_41 - .L_40)


	//   ....[0]....
.L_40:
        /*0070*/ 	.word	0xffffffff


	//   ....[1]....
        /*0074*/ 	.word	0xffffffff


	//   ....[2]....
        /*0078*/ 	.word	0xffffffff


	//   ....[3]....
        /*007c*/ 	.word	0xffffffff


	//   ....[4]....
        /*0080*/ 	.word	0xffffffff


	//   ....[5]....
        /*0084*/ 	.word	0xffffffff


	//   ....[6]....
        /*0088*/ 	.word	0xffffffff


	//   ....[7]....
        /*008c*/ 	.word	0xffffffff


	//   ....[8]....
        /*0090*/ 	.word	0xffffffff


	//   ....[9]....
        /*0094*/ 	.word	0xffffffff


	//   ....[10]....
        /*0098*/ 	.word	0xffffffff


	//   ....[11]....
        /*009c*/ 	.word	0xffffffff


	//   ....[12]....
        /*00a0*/ 	.word	0xffffffff


	//   ....[13]....
        /*00a4*/ 	.word	0xffffffff


	//----- nvinfo : EIATTR_COOP_GROUP_INSTR_OFFSETS
	.align		4
.L_41:
        /*00a8*/ 	.byte	0x04, 0x28
        /*00aa*/ 	.short	(.L_43 - .L_42)


	//   ....[0]....
.L_42:
        /*00ac*/ 	.word	0x000000c0


	//   ....[1]....
        /*00b0*/ 	.word	0x000004d0


	//   ....[2]....
        /*00b4*/ 	.word	0x00000740


	//   ....[3]....
        /*00b8*/ 	.word	0x000008b0


	//   ....[4]....
        /*00bc*/ 	.word	0x000009a0


	//   ....[5]....
        /*00c0*/ 	.word	0x00000b00


	//   ....[6]....
        /*00c4*/ 	.word	0x00000c90


	//   ....[7]....
        /*00c8*/ 	.word	0x00000ed0


	//   ....[8]....
        /*00cc*/ 	.word	0x00002080


	//   ....[9]....
        /*00d0*/ 	.word	0x000031c0


	//   ....[10]....
        /*00d4*/ 	.word	0x00003690


	//   ....[11]....
        /*00d8*/ 	.word	0x000036c0


	//   ....[12]....
        /*00dc*/ 	.word	0x000042e0


	//   ....[13]....
        /*00e0*/ 	.word	0x000044f0


	//----- nvinfo : EIATTR_VRC_CTA_INIT_COUNT
	.align		4
.L_43:
        /*00e4*/ 	.byte	0x02, 0x4a
        /*00e6*/ 	.byte	0x80
	.zero		1


	//----- nvinfo : EIATTR_SYSCALL_OFFSETS
	.align		4
        /*00e8*/ 	.byte	0x04, 0x46
        /*00ea*/ 	.short	(.L_45 - .L_44)


	//   ....[0]....
.L_44:
        /*00ec*/ 	.word	0x00005cb0


	//   ....[1]....
        /*00f0*/ 	.word	0x00005da0


	//   ....[2]....
        /*00f4*/ 	.word	0x000067a0


	//----- nvinfo : EIATTR_MBARRIER_INSTR_OFFSETS
	.align		4
.L_45:
        /*00f8*/ 	.byte	0x04, 0x39
        /*00fa*/ 	.short	(.L_47 - .L_46)


	//   ....[0]....
.L_46:
        /*00fc*/ 	.word	0x000005e0
        /*0100*/ 	.word	0x000000ff
        /*0104*/ 	.word	0x00000000
        /*0108*/ 	.short	0x0100
        /*010a*/ 	.byte	0x09
	.zero		1


	//   ....[1]....
        /*010c*/ 	.word	0x000005f0
        /*0110*/ 	.word	0x000000ff
        /*0114*/ 	.word	0x00000050
        /*0118*/ 	.short	0x0100
        /*011a*/ 	.byte	0x09
	.zero		1


	//   ....[2]....
        /*011c*/ 	.word	0x00000600
        /*0120*/ 	.word	0x000000ff
        /*0124*/ 	.word	0x00000008
        /*0128*/ 	.short	0x0100
        /*012a*/ 	.byte	0x09
	.zero		1


	//   ....[3]....
        /*012c*/ 	.word	0x00000610
        /*0130*/ 	.word	0x000000ff
        /*0134*/ 	.word	0x00000058
        /*0138*/ 	.short	0x0100
        /*013a*/ 	.byte	0x09
	.zero		1


	//   ....[4]....
        /*013c*/ 	.word	0x00000620
        /*0140*/ 	.word	0x000000ff
        /*0144*/ 	.word	0x00000010
        /*0148*/ 	.short	0x0100
        /*014a*/ 	.byte	0x09
	.zero		1


	//   ....[5]....
        /*014c*/ 	.word	0x00000630
        /*0150*/ 	.word	0x000000ff
        /*0154*/ 	.word	0x00000060
        /*0158*/ 	.short	0x0100
        /*015a*/ 	.byte	0x09
	.zero		1


	//   ....[6]....
        /*015c*/ 	.word	0x00000640
        /*0160*/ 	.word	0x000000ff
        /*0164*/ 	.word	0x00000018
        /*0168*/ 	.short	0x0100
        /*016a*/ 	.byte	0x09
	.zero		1


	//   ....[7]....
        /*016c*/ 	.word	0x00000650
        /*0170*/ 	.word	0x000000ff
        /*0174*/ 	.word	0x00000068
        /*0178*/ 	.short	0x0100
        /*017a*/ 	.byte	0x09
	.zero		1


	//   ....[8]....
        /*017c*/ 	.word	0x00000660
        /*0180*/ 	.word	0x000000ff
        /*0184*/ 	.word	0x00000020
        /*0188*/ 	.short	0x0100
        /*018a*/ 	.byte	0x09
	.zero		1


	//   ....[9]....
        /*018c*/ 	.word	0x00000670
        /*0190*/ 	.word	0x000000ff
        /*0194*/ 	.word	0x00000070
        /*0198*/ 	.short	0x0100
        /*019a*/ 	.byte	0x09
	.zero		1


	//   ....[10]....
        /*019c*/ 	.word	0x00000680
        /*01a0*/ 	.word	0x000000ff
        /*01a4*/ 	.word	0x00000028
        /*01a8*/ 	.short	0x0100
        /*01aa*/ 	.byte	0x09
	.zero		1


	//   ....[11]....
        /*01ac*/ 	.word	0x00000690
        /*01b0*/ 	.word	0x000000ff
        /*01b4*/ 	.word	0x00000078
        /*01b8*/ 	.short	0x0100
        /*01ba*/ 	.byte	0x09
	.zero		1


	//   ....[12]....
        /*01bc*/ 	.word	0x000006a0
        /*01c0*/ 	.word	0x000000ff
        /*01c4*/ 	.word	0x00000030
        /*01c8*/ 	.short	0x0100
        /*01ca*/ 	.byte	0x09
	.zero		1


	//   ....[13]....
        /*01cc*/ 	.word	0x000006b0
        /*01d0*/ 	.word	0x000000ff
        /*01d4*/ 	.word	0x00000080
        /*01d8*/ 	.short	0x0100
        /*01da*/ 	.byte	0x09
	.zero		1


	//   ....[14]....
        /*01dc*/ 	.word	0x000006c0
        /*01e0*/ 	.word	0x000000ff
        /*01e4*/ 	.word	0x00000038
        /*01e8*/ 	.short	0x0100
        /*01ea*/ 	.byte	0x09
	.zero		1


	//   ....[15]....
        /*01ec*/ 	.word	0x000006d0
        /*01f0*/ 	.word	0x000000ff
        /*01f4*/ 	.word	0x00000088
        /*01f8*/ 	.short	0x0100
        /*01fa*/ 	.byte	0x09
	.zero		1


	//   ....[16]....
        /*01fc*/ 	.word	0x000006e0
        /*0200*/ 	.word	0x000000ff
        /*0204*/ 	.word	0x00000040
        /*0208*/ 	.short	0x0100
        /*020a*/ 	.byte	0x09
	.zero		1


	//   ....[17]....
        /*020c*/ 	.word	0x000006f0
        /*0210*/ 	.word	0x000000ff
        /*0214*/ 	.word	0x00000090
        /*0218*/ 	.short	0x0100
        /*021a*/ 	.byte	0x09
	.zero		1


	//   ....[18]....
        /*021c*/ 	.word	0x00000700
        /*0220*/ 	.word	0x000000ff
        /*0224*/ 	.word	0x00000048
        /*0228*/ 	.short	0x0100
        /*022a*/ 	.byte	0x09
	.zero		1


	//   ....[19]....
        /*022c*/ 	.word	0x00000710
        /*0230*/ 	.word	0x000000ff
        /*0234*/ 	.word	0x00000098
        /*0238*/ 	.short	0x0100
        /*023a*/ 	.byte	0x09
	.zero		1


	//   ....[20]....
        /*023c*/ 	.word	0x00000840
        /*0240*/ 	.word	0x000000ff
        /*0244*/ 	.word	0x000000a0
        /*0248*/ 	.short	0x0100
        /*024a*/ 	.byte	0x0a
	.zero		1


	//   ....[21]....
        /*024c*/ 	.word	0x00000850
        /*0250*/ 	.word	0x000000ff
        /*0254*/ 	.word	0x000000b8
        /*0258*/ 	.short	0x0100
        /*025a*/ 	.byte	0x0a
	.zero		1


	//   ....[22]....
        /*025c*/ 	.word	0x00000860
        /*0260*/ 	.word	0x000000ff
        /*0264*/ 	.word	0x000000a8
        /*0268*/ 	.short	0x0100
        /*026a*/ 	.byte	0x0a
	.zero		1


	//   ....[23]....
        /*026c*/ 	.word	0x00000870
        /*0270*/ 	.word	0x000000ff
        /*0274*/ 	.word	0x000000c0
        /*0278*/ 	.short	0x0100
        /*027a*/ 	.byte	0x0a
	.zero		1


	//   ....[24]....
        /*027c*/ 	.word	0x00000880
        /*0280*/ 	.word	0x000000ff
        /*0284*/ 	.word	0x000000b0
        /*0288*/ 	.short	0x0100
        /*028a*/ 	.byte	0x0a
	.zero		1


	//   ....[25]....
        /*028c*/ 	.word	0x00000890
        /*0290*/ 	.word	0x000000ff
        /*0294*/ 	.word	0x000000c8
        /*0298*/ 	.short	0x0100
        /*029a*/ 	.byte	0x0a
	.zero		1


	//   ....[26]....
        /*029c*/ 	.word	0x00000970
        /*02a0*/ 	.word	0x000000ff
        /*02a4*/ 	.word	0x000000d0
        /*02a8*/ 	.short	0x0100
        /*02aa*/ 	.byte	0x09
	.zero		1


	//   ....[27]....
        /*02ac*/ 	.word	0x00000980
        /*02b0*/ 	.word	0x000000ff
        /*02b4*/ 	.word	0x000000d8
        /*02b8*/ 	.short	0x0100
        /*02ba*/ 	.byte	0x09
	.zero		1


	//   ....[28]....
        /*02bc*/ 	.word	0x00000ab0
        /*02c0*/ 	.word	0x000000ff
        /*02c4*/ 	.word	0x000000e0
        /*02c8*/ 	.short	0x0100
        /*02ca*/ 	.byte	0x09
	.zero		1


	//   ....[29]....
        /*02cc*/ 	.word	0x00000ac0
        /*02d0*/ 	.word	0x000000ff
        /*02d4*/ 	.word	0x000000f0
        /*02d8*/ 	.short	0x0100
        /*02da*/ 	.byte	0x09
	.zero		1


	//   ....[30]....
        /*02dc*/ 	.word	0x00000ad0
        /*02e0*/ 	.word	0x000000ff
        /*02e4*/ 	.word	0x000000e8
        /*02e8*/ 	.short	0x0100
        /*02ea*/ 	.byte	0x09
	.zero		1


	//   ....[31]....
        /*02ec*/ 	.word	0x00000ae0
        /*02f0*/ 	.word	0x000000ff
        /*02f4*/ 	.word	0x000000f8
        /*02f8*/ 	.short	0x0100
        /*02fa*/ 	.byte	0x09
	.zero		1


	//   ....[32]....
        /*02fc*/ 	.word	0x00000c00
        /*0300*/ 	.word	0x000000ff
        /*0304*/ 	.word	0x00000100
        /*0308*/ 	.short	0x0100
        /*030a*/ 	.byte	0x0a
	.zero		1


	//   ....[33]....
        /*030c*/ 	.word	0x00000c10
        /*0310*/ 	.word	0x000000ff
        /*0314*/ 	.word	0x00000120
        /*0318*/ 	.short	0x0100
        /*031a*/ 	.byte	0x0a
	.zero		1


	//   ....[34]....
        /*031c*/ 	.word	0x00000c20
        /*0320*/ 	.word	0x000000ff
        /*0324*/ 	.word	0x00000108
        /*0328*/ 	.short	0x0100
        /*032a*/ 	.byte	0x0a
	.zero		1


	//   ....[35]....
        /*032c*/ 	.word	0x00000c30
        /*0330*/ 	.word	0x000000ff
        /*0334*/ 	.word	0x00000128
        /*0338*/ 	.short	0x0100
        /*033a*/ 	.byte	0x0a
	.zero		1


	//   ....[36]....
        /*033c*/ 	.word	0x00000c40
        /*0340*/ 	.word	0x000000ff
        /*0344*/ 	.word	0x00000110
        /*0348*/ 	.short	0x0100
        /*034a*/ 	.byte	0x0a
	.zero		1


	//   ....[37]....
        /*034c*/ 	.word	0x00000c50
        /*0350*/ 	.word	0x000000ff
        /*0354*/ 	.word	0x00000130
        /*0358*/ 	.short	0x0100
        /*035a*/ 	.byte	0x0a
	.zero		1


	//   ....[38]....
        /*035c*/ 	.word	0x00000c60
        /*0360*/ 	.word	0x000000ff
        /*0364*/ 	.word	0x00000118
        /*0368*/ 	.short	0x0100
        /*036a*/ 	.byte	0x0a
	.zero		1


	//   ....[39]....
        /*036c*/ 	.word	0x00000c70
        /*0370*/ 	.word	0x000000ff
        /*0374*/ 	.word	0x00000138
        /*0378*/ 	.short	0x0100
        /*037a*/ 	.byte	0x0a
	.zero		1


	//   ....[40]....
        /*037c*/ 	.word	0x00000d60
        /*0380*/ 	.word	0x000000ff
        /*0384*/ 	.word	0x00000140
        /*0388*/ 	.short	0x0100
        /*038a*/ 	.byte	0x09
	.zero		1


	//   ....[41]....
        /*038c*/ 	.word	0x00000d70
        /*0390*/ 	.word	0x000000ff
        /*0394*/ 	.word	0x00000150
        /*0398*/ 	.short	0x0100
        /*039a*/ 	.byte	0x09
	.zero		1


	//   ....[42]....
        /*039c*/ 	.word	0x00000d80
        /*03a0*/ 	.word	0x000000ff
        /*03a4*/ 	.word	0x00000148
        /*03a8*/ 	.short	0x0100
        /*03aa*/ 	.byte	0x09
	.zero		1


	//   ....[43]....
        /*03ac*/ 	.word	0x00000d90
        /*03b0*/ 	.word	0x000000ff
        /*03b4*/ 	.word	0x00000158
        /*03b8*/ 	.short	0x0100
        /*03ba*/ 	.byte	0x09
	.zero		1


	//   ....[44]....
        /*03bc*/ 	.word	0x00000e80
        /*03c0*/ 	.word	0x000000ff
        /*03c4*/ 	.word	0x00000160
        /*03c8*/ 	.short	0x0100
        /*03ca*/ 	.byte	0x08
	.zero		1


	//   ....[45]....
        /*03cc*/ 	.word	0x00001870
        /*03d0*/ 	.word	0x00000003
        /*03d4*/ 	.word	0x00000150
        /*03d8*/ 	.short	0x010a
        /*03da*/ 	.byte	0xff
	.zero		1


	//   ....[46]....
        /*03dc*/ 	.word	0x000018a0
        /*03e0*/ 	.word	0x00000003
        /*03e4*/ 	.word	0x00000140
        /*03e8*/ 	.short	0x0101
        /*03ea*/ 	.byte	0xff
	.zero		1


	//   ....[47]....
        /*03ec*/ 	.word	0x000019a0
        /*03f0*/ 	.word	0x000000ff
        /*03f4*/ 	.word	0x00000050
        /*03f8*/ 	.short	0x010a
        /*03fa*/ 	.byte	0x08
	.zero		1


	//   ....[48]....
        /*03fc*/ 	.word	0x00001a70
        /*0400*/ 	.word	0x000000ff
        /*0404*/ 	.word	0x00000050
        /*0408*/ 	.short	0x010a
        /*040a*/ 	.byte	0x21
	.zero		1


	//   ....[49]....
        /*040c*/ 	.word	0x00001c20
        /*0410*/ 	.word	0x000000ff
        /*0414*/ 	.word	0x00000050
        /*0418*/ 	.short	0x010a
        /*041a*/ 	.byte	0x08
	.zero		1


	//   ....[50]....
        /*041c*/ 	.word	0x00001d40
        /*0420*/ 	.word	0x000000ff
        /*0424*/ 	.word	0x000000d8
        /*0428*/ 	.short	0x0101
        /*042a*/ 	.byte	0x05
	.zero		1


	//   ....[51]....
        /*042c*/ 	.word	0x00001d50
        /*0430*/ 	.word	0x000000ff
        /*0434*/ 	.word	0x00000050
        /*0438*/ 	.short	0x010a
        /*043a*/ 	.byte	0x08
	.zero		1


	//   ....[52]....
        /*043c*/ 	.word	0x00001dd0
        /*0440*/ 	.word	0x000000ff
        /*0444*/ 	.word	0x00000050
        /*0448*/ 	.short	0x010a
        /*044a*/ 	.byte	0x11
	.zero		1


	//   ....[53]....
        /*044c*/ 	.word	0x00001f60
        /*0450*/ 	.word	0x000000ff
        /*0454*/ 	.word	0x00000050
        /*0458*/ 	.short	0x010a
        /*045a*/ 	.byte	0x08
	.zero		1


	//   ....[54]....
        /*045c*/ 	.word	0x000020b0
        /*0460*/ 	.word	0x00000002
        /*0464*/ 	.word	0x000000e0
        /*0468*/ 	.short	0x010a
        /*046a*/ 	.byte	0xff
	.zero		1


	//   ....[55]....
        /*046c*/ 	.word	0x00002170
        /*0470*/ 	.word	0x00000002
        /*0474*/ 	.word	0x00000000
        /*0478*/ 	.short	0x0101
        /*047a*/ 	.byte	0xff
	.zero		1


	//   ....[56]....
        /*047c*/ 	.word	0x000026d0
        /*0480*/ 	.word	0x000000ff
        /*0484*/ 	.word	0x00000000
        /*0488*/ 	.short	0x010a
        /*048a*/ 	.byte	0x04
	.zero		1


	//   ....[57]....
        /*048c*/ 	.word	0x00002760
        /*0490*/ 	.word	0x000000ff
        /*0494*/ 	.word	0x00000000
        /*0498*/ 	.short	0x010a
        /*049a*/ 	.byte	0x04
	.zero		1


	//   ....[58]....
        /*049c*/ 	.word	0x000027f0
        /*04a0*/ 	.word	0x000000ff
        /*04a4*/ 	.word	0x00000000
        /*04a8*/ 	.short	0x010a
        /*04aa*/ 	.byte	0x04
	.zero		1


	//   ....[59]....
        /*04ac*/ 	.word	0x00002880
        /*04b0*/ 	.word	0x000000ff
        /*04b4*/ 	.word	0x00000000
        /*04b8*/ 	.short	0x010a
        /*04ba*/ 	.byte	0x04
	.zero		1


	//   ....[60]....
        /*04bc*/ 	.word	0x00002910
        /*04c0*/ 	.word	0x000000ff
        /*04c4*/ 	.word	0x00000000
        /*04c8*/ 	.short	0x010a
        /*04ca*/ 	.byte	0x04
	.zero		1


	//   ....[61]....
        /*04cc*/ 	.word	0x000029a0
        /*04d0*/ 	.word	0x000000ff
        /*04d4*/ 	.word	0x00000000
        /*04d8*/ 	.short	0x010a
        /*04da*/ 	.byte	0x04
	.zero		1


	//   ....[62]....
        /*04dc*/ 	.word	0x00002a30
        /*04e0*/ 	.word	0x000000ff
        /*04e4*/ 	.word	0x00000000
        /*04e8*/ 	.short	0x010a
        /*04ea*/ 	.byte	0x04
	.zero		1


	//   ....[63]....
        /*04ec*/ 	.word	0x00002ac0
        /*04f0*/ 	.word	0x000000ff
        /*04f4*/ 	.word	0x00000000
        /*04f8*/ 	.short	0x010a
        /*04fa*/ 	.byte	0x04
	.zero		1


	//   ....[64]....
        /*04fc*/ 	.word	0x00002b50
        /*0500*/ 	.word	0x000000ff
        /*0504*/ 	.word	0x00000000
        /*0508*/ 	.short	0x010a
        /*050a*/ 	.byte	0x04
	.zero		1


	//   ....[65]....
        /*050c*/ 	.word	0x00002bf0
        /*0510*/ 	.word	0x00000000
        /*0514*/ 	.word	0x00000000
        /*0518*/ 	.short	0x010a
        /*051a*/ 	.byte	0xff
	.zero		1


	//   ....[66]....
        /*051c*/ 	.word	0x00002d20
        /*0520*/ 	.word	0x00000000
        /*0524*/ 	.word	0x00000140
        /*0528*/ 	.short	0x010a
        /*052a*/ 	.byte	0xff
	.zero		1


	//   ....[67]....
        /*052c*/ 	.word	0x00002d90
        /*0530*/ 	.word	0x00000004
        /*0534*/ 	.word	0x00000000
        /*0538*/ 	.short	0x0101
        /*053a*/ 	.byte	0xff
	.zero		1


	//   ....[68]....
        /*053c*/ 	.word	0x00002db0
        /*0540*/ 	.word	0x000000ff
        /*0544*/ 	.word	0x000000f0
        /*0548*/ 	.short	0x010a
        /*054a*/ 	.byte	0x05
	.zero		1


	//   ....[69]....
        /*054c*/ 	.word	0x00002ed0
        /*0550*/ 	.word	0x00000000
        /*0554*/ 	.word	0x000000e0
        /*0558*/ 	.short	0x010a
        /*055a*/ 	.byte	0xff
	.zero		1


	//   ....[70]....
        /*055c*/ 	.word	0x00002fd0
        /*0560*/ 	.word	0x00000000
        /*0564*/ 	.word	0x00000000
        /*0568*/ 	.short	0x0101
        /*056a*/ 	.byte	0xff
	.zero		1


	//   ....[71]....
        /*056c*/ 	.word	0x00003060
        /*0570*/ 	.word	0x000000ff
        /*0574*/ 	.word	0x000000f0
        /*0578*/ 	.short	0x0106
        /*057a*/ 	.byte	0x05
	.zero		1


	//   ....[72]....
        /*057c*/ 	.word	0x00003080
        /*0580*/ 	.word	0x000000ff
        /*0584*/ 	.word	0x000000f0
        /*0588*/ 	.short	0x010a
        /*058a*/ 	.byte	0x05
	.zero		1


	//   ....[73]....
        /*058c*/ 	.word	0x00003110
        /*0590*/ 	.word	0x000000ff
        /*0594*/ 	.word	0x000000f0
        /*0598*/ 	.short	0x0106
        /*059a*/ 	.byte	0x04
	.zero		1


	//   ....[74]....
        /*059c*/ 	.word	0x00003150
        /*05a0*/ 	.word	0x00000000
        /*05a4*/ 	.word	0x000000f0
        /*05a8*/ 	.short	0x010a
        /*05aa*/ 	.byte	0xff
	.zero		1


	//   ....[75]....
        /*05ac*/ 	.word	0x00003390
        /*05b0*/ 	.word	0x000000ff
        /*05b4*/ 	.word	0x00000008
        /*05b8*/ 	.short	0x010a
        /*05ba*/ 	.byte	0x07
	.zero		1


	//   ....[76]....
        /*05bc*/ 	.word	0x000033b0
        /*05c0*/ 	.word	0x000000ff
        /*05c4*/ 	.word	0x00000008
        /*05c8*/ 	.short	0x010a
        /*05ca*/ 	.byte	0x07
	.zero		1


	//   ....[77]....
        /*05cc*/ 	.word	0x00003540
        /*05d0*/ 	.word	0x000000ff
        /*05d4*/ 	.word	0x00000008
        /*05d8*/ 	.short	0x010a
        /*05da*/ 	.byte	0x07
	.zero		1


	//   ....[78]....
        /*05dc*/ 	.word	0x00003560
        /*05e0*/ 	.word	0x000000ff
        /*05e4*/ 	.word	0x00000008
        /*05e8*/ 	.short	0x010a
        /*05ea*/ 	.byte	0x07
	.zero		1


	//   ....[79]....
        /*05ec*/ 	.word	0x00003620
        /*05f0*/ 	.word	0x000000ff
        /*05f4*/ 	.word	0x00000000
        /*05f8*/ 	.short	0x0101
        /*05fa*/ 	.byte	0x04
	.zero		1


	//   ....[80]....
        /*05fc*/ 	.word	0x00003960
        /*0600*/ 	.word	0x00000000
        /*0604*/ 	.word	0x000000e0
        /*0608*/ 	.short	0x010a
        /*060a*/ 	.byte	0xff
	.zero		1


	//   ....[81]....
        /*060c*/ 	.word	0x00003a20
        /*0610*/ 	.word	0x00000000
        /*0614*/ 	.word	0x00000000
        /*0618*/ 	.short	0x0101
        /*061a*/ 	.byte	0xff
	.zero		1


	//   ....[82]....
        /*061c*/ 	.word	0x00003ae0
        /*0620*/ 	.word	0x000000ff
        /*0624*/ 	.word	0x00000000
        /*0628*/ 	.short	0x010a
        /*062a*/ 	.byte	0x08
	.zero		1


	//   ....[83]....
        /*062c*/ 	.word	0x00003af0
        /*0630*/ 	.word	0x000000ff
        /*0634*/ 	.word	0x00000120
        /*0638*/ 	.short	0x010a
        /*063a*/ 	.byte	0x09
	.zero		1


	//   ....[84]....
        /*063c*/ 	.word	0x00003ba0
        /*0640*/ 	.word	0x000000ff
        /*0644*/ 	.word	0x00000000
        /*0648*/ 	.short	0x010a
        /*064a*/ 	.byte	0x08
	.zero		1


	//   ....[85]....
        /*064c*/ 	.word	0x00003cd0
        /*0650*/ 	.word	0x000000ff
        /*0654*/ 	.word	0x00000000
        /*0658*/ 	.short	0x010a
        /*065a*/ 	.byte	0x1e
	.zero		1


	//   ....[86]....
        /*065c*/ 	.word	0x00003fd0
        /*0660*/ 	.word	0x000000ff
        /*0664*/ 	.word	0x00000000
        /*0668*/ 	.short	0x010a
        /*066a*/ 	.byte	0x08
	.zero		1


	//   ....[87]....
        /*066c*/ 	.word	0x00004060
        /*0670*/ 	.word	0x000000ff
        /*0674*/ 	.word	0x00000000
        /*0678*/ 	.short	0x010a
        /*067a*/ 	.byte	0x08
	.zero		1


	//   ....[88]....
        /*067c*/ 	.word	0x000040f0
        /*0680*/ 	.word	0x000000ff
        /*0684*/ 	.word	0x00000000
        /*0688*/ 	.short	0x010a
        /*068a*/ 	.byte	0x08
	.zero		1


	//   ....[89]....
        /*068c*/ 	.word	0x00004190
        /*0690*/ 	.word	0x00000000
        /*0694*/ 	.word	0x00000000
        /*0698*/ 	.short	0x010a
        /*069a*/ 	.byte	0xff
	.zero		1


	//   ....[90]....
        /*069c*/ 	.word	0x000041d0
        /*06a0*/ 	.word	0x00000000
        /*06a4*/ 	.word	0x00000000
        /*06a8*/ 	.short	0x010a
        /*06aa*/ 	.byte	0xff
	.zero		1


	//   ....[91]....
        /*06ac*/ 	.word	0x00004240
        /*06b0*/ 	.word	0x000000ff
        /*06b4*/ 	.word	0x00000000
        /*06b8*/ 	.short	0x0101
        /*06ba*/ 	.byte	0x06
	.zero		1


	//   ....[92]....
        /*06bc*/ 	.word	0x00004280
        /*06c0*/ 	.word	0x000000ff
        /*06c4*/ 	.word	0x00000160
        /*06c8*/ 	.short	0x010a
        /*06ca*/ 	.byte	0x07
	.zero		1


	//   ....[93]....
        /*06cc*/ 	.word	0x000042d0
        /*06d0*/ 	.word	0x000000ff
        /*06d4*/ 	.word	0x00000000
        /*06d8*/ 	.short	0x0101
        /*06da*/ 	.byte	0x06
	.zero		1


	//   ....[94]....
        /*06dc*/ 	.word	0x000046e0
        /*06e0*/ 	.word	0x00000000
        /*06e4*/ 	.word	0x000000e0
        /*06e8*/ 	.short	0x010a
        /*06ea*/ 	.byte	0xff
	.zero		1


	//   ....[95]....
        /*06ec*/ 	.word	0x000047a0
        /*06f0*/ 	.word	0x00000000
        /*06f4*/ 	.word	0x00000000
        /*06f8*/ 	.short	0x0101
        /*06fa*/ 	.byte	0xff
	.zero		1


	//   ....[96]....
        /*06fc*/ 	.word	0x00004ac0
        /*0700*/ 	.word	0x000000ff
        /*0704*/ 	.word	0x000000d8
        /*0708*/ 	.short	0x010a
        /*070a*/ 	.byte	0x05
	.zero		1


	//   ....[97]....
        /*070c*/ 	.word	0x00004ce0
        /*0710*/ 	.word	0x000000ff
        /*0714*/ 	.word	0x000000b8
        /*0718*/ 	.short	0x010a
        /*071a*/ 	.byte	0x10
	.zero		1


	//   ....[98]....
        /*071c*/ 	.word	0x00004ef0
        /*0720*/ 	.word	0x000000ff
        /*0724*/ 	.word	0x000000a0
        /*0728*/ 	.short	0x010b
        /*072a*/ 	.byte	0x10
	.zero		1


	//   ....[99]....
        /*072c*/ 	.word	0x00004f70
        /*0730*/ 	.word	0x000000ff
        /*0734*/ 	.word	0x00000000
        /*0738*/ 	.short	0x0101
        /*073a*/ 	.byte	0x11
	.zero		1


	//   ....[100]....
        /*073c*/ 	.word	0x00004fa0
        /*0740*/ 	.word	0x000000ff
        /*0744*/ 	.word	0x000000b8
        /*0748*/ 	.short	0x010a
        /*074a*/ 	.byte	0x0e
	.zero		1


	//   ....[101]....
        /*074c*/ 	.word	0x000051b0
        /*0750*/ 	.word	0x000000ff
        /*0754*/ 	.word	0x000000a0
        /*0758*/ 	.short	0x010b
        /*075a*/ 	.byte	0x0e
	.zero		1


	//   ....[102]....
        /*075c*/ 	.word	0x00005220
        /*0760*/ 	.word	0x000000ff
        /*0764*/ 	.word	0x00000000
        /*0768*/ 	.short	0x0101
        /*076a*/ 	.byte	0x10
	.zero		1


	//   ....[103]....
        /*076c*/ 	.word	0x00005270
        /*0770*/ 	.word	0x000000ff
        /*0774*/ 	.word	0x00000000
        /*0778*/ 	.short	0x010a
        /*077a*/ 	.byte	0x04
	.zero		1


	//   ....[104]....
        /*077c*/ 	.word	0x00005300
        /*0780*/ 	.word	0x000000ff
        /*0784*/ 	.word	0x00000000
        /*0788*/ 	.short	0x010a
        /*078a*/ 	.byte	0x04
	.zero		1


	//   ....[105]....
        /*078c*/ 	.word	0x000053a0
        /*0790*/ 	.word	0x00000000
        /*0794*/ 	.word	0x00000000
        /*0798*/ 	.short	0x010a
        /*079a*/ 	.byte	0xff
	.zero		1


	//   ....[106]....
        /*079c*/ 	.word	0x00005650
        /*07a0*/ 	.word	0x00000000
        /*07a4*/ 	.word	0x000000e0
        /*07a8*/ 	.short	0x010a
        /*07aa*/ 	.byte	0xff
	.zero		1


	//   ....[107]....
        /*07ac*/ 	.word	0x00005710
        /*07b0*/ 	.word	0x00000000
        /*07b4*/ 	.word	0x00000000
        /*07b8*/ 	.short	0x0101
        /*07ba*/ 	.byte	0xff
	.zero		1


	//   ....[108]....
        /*07bc*/ 	.word	0x00006230
        /*07c0*/ 	.word	0x00000005
        /*07c4*/ 	.word	0x000000a0
        /*07c8*/ 	.short	0x010a
        /*07ca*/ 	.byte	0xff
	.zero		1


	//   ....[109]....
        /*07cc*/ 	.word	0x000062b0
        /*07d0*/ 	.word	0x00000007
        /*07d4*/ 	.word	0x00000100
        /*07d8*/ 	.short	0x010a
        /*07da*/ 	.byte	0xff
	.zero		1


	//   ....[110]....
        /*07dc*/ 	.word	0x00006490
        /*07e0*/ 	.word	0x00000003
        /*07e4*/ 	.word	0x000000a0
        /*07e8*/ 	.short	0x010a
        /*07ea*/ 	.byte	0xff
	.zero		1


	//   ....[111]....
        /*07ec*/ 	.word	0x00006650
        /*07f0*/ 	.word	0x00000047
        /*07f4*/ 	.word	0x00000100
        /*07f8*/ 	.short	0x010a
        /*07fa*/ 	.byte	0xff
	.zero		1


	//   ....[112]....
        /*07fc*/ 	.word	0x00006920
        /*0800*/ 	.word	0x00000047
        /*0804*/ 	.word	0x00000000
        /*0808*/ 	.short	0x0101
        /*080a*/ 	.byte	0xff
	.zero		1


	//   ....[113]....
        /*080c*/ 	.word	0x0000a580
        /*0810*/ 	.word	0x00000000
        /*0814*/ 	.word	0x00000000
        /*0818*/ 	.short	0x0101
        /*081a*/ 	.byte	0xff
	.zero		1


	//   ....[114]....
        /*081c*/ 	.word	0x0000a640
        /*0820*/ 	.word	0x00000003
        /*0824*/ 	.word	0x000000a0
        /*0828*/ 	.short	0x010a
        /*082a*/ 	.byte	0xff
	.zero		1


	//   ....[115]....
        /*082c*/ 	.word	0x0000a8c0
        /*0830*/ 	.word	0x00000000
        /*0834*/ 	.word	0x00000000
        /*0838*/ 	.short	0x0101
        /*083a*/ 	.byte	0xff
	.zero		1


	//   ....[116]....
        /*083c*/ 	.word	0x0000a8e0
        /*0840*/ 	.word	0x00000003
        /*0844*/ 	.word	0x00000150
        /*0848*/ 	.short	0x010a
        /*084a*/ 	.byte	0xff
	.zero		1


	//   ....[117]....
        /*084c*/ 	.word	0x0000a940
        /*0850*/ 	.word	0x00000002
        /*0854*/ 	.word	0x00000050
        /*0858*/ 	.short	0x010a
        /*085a*/ 	.byte	0xff
	.zero		1


	//   ....[118]....
        /*085c*/ 	.word	0x0000a9a0
        /*0860*/ 	.word	0x00000002
        /*0864*/ 	.word	0x00000050
        /*0868*/ 	.short	0x010a
        /*086a*/ 	.byte	0xff
	.zero		1


	//   ....[119]....
        /*086c*/ 	.word	0x0000a9f0
        /*0870*/ 	.word	0x00000002
        /*0874*/ 	.word	0x000000e0
        /*0878*/ 	.short	0x010a
        /*087a*/ 	.byte	0xff
	.zero		1


	//   ....[120]....
        /*087c*/ 	.word	0x0000aa50
        /*0880*/ 	.word	0x00000000
        /*0884*/ 	.word	0x00000000
        /*0888*/ 	.short	0x010a
        /*088a*/ 	.byte	0xff
	.zero		1


	//   ....[121]....
        /*088c*/ 	.word	0x0000aab0
        /*0890*/ 	.word	0x00000000
        /*0894*/ 	.word	0x00000000
        /*0898*/ 	.short	0x010a
        /*089a*/ 	.byte	0xff
	.zero		1


	//   ....[122]....
        /*089c*/ 	.word	0x0000ab10
        /*08a0*/ 	.word	0x00000000
        /*08a4*/ 	.word	0x00000000
        /*08a8*/ 	.short	0x010a
        /*08aa*/ 	.byte	0xff
	.zero		1


	//   ....[123]....
        /*08ac*/ 	.word	0x0000ab70
        /*08b0*/ 	.word	0x00000000
        /*08b4*/ 	.word	0x00000000
        /*08b8*/ 	.short	0x010a
        /*08ba*/ 	.byte	0xff
	.zero		1


	//   ....[124]....
        /*08bc*/ 	.word	0x0000abd0
        /*08c0*/ 	.word	0x00000000
        /*08c4*/ 	.word	0x00000000
        /*08c8*/ 	.short	0x010a
        /*08ca*/ 	.byte	0xff
	.zero		1


	//   ....[125]....
        /*08cc*/ 	.word	0x0000ac30
        /*08d0*/ 	.word	0x00000000
        /*08d4*/ 	.word	0x00000000
        /*08d8*/ 	.short	0x010a
        /*08da*/ 	.byte	0xff
	.zero		1


	//   ....[126]....
        /*08dc*/ 	.word	0x0000ac90
        /*08e0*/ 	.word	0x00000000
        /*08e4*/ 	.word	0x00000000
        /*08e8*/ 	.short	0x010a
        /*08ea*/ 	.byte	0xff
	.zero		1


	//   ....[127]....
        /*08ec*/ 	.word	0x0000acf0
        /*08f0*/ 	.word	0x00000000
        /*08f4*/ 	.word	0x00000000
        /*08f8*/ 	.short	0x010a
        /*08fa*/ 	.byte	0xff
	.zero		1


	//   ....[128]....
        /*08fc*/ 	.word	0x0000ad50
        /*0900*/ 	.word	0x00000000
        /*0904*/ 	.word	0x00000000
        /*0908*/ 	.short	0x010a
        /*090a*/ 	.byte	0xff
	.zero		1


	//   ....[129]....
        /*090c*/ 	.word	0x0000ada0
        /*0910*/ 	.word	0x00000000
        /*0914*/ 	.word	0x00000140
        /*0918*/ 	.short	0x010a
        /*091a*/ 	.byte	0xff
	.zero		1


	//   ....[130]....
        /*091c*/ 	.word	0x0000ae00
        /*0920*/ 	.word	0x00000000
        /*0924*/ 	.word	0x000000f0
        /*0928*/ 	.short	0x010a
        /*092a*/ 	.byte	0xff
	.zero		1


	//   ....[131]....
        /*092c*/ 	.word	0x0000ae50
        /*0930*/ 	.word	0x00000000
        /*0934*/ 	.word	0x000000e0
        /*0938*/ 	.short	0x010a
        /*093a*/ 	.byte	0xff
	.zero		1


	//   ....[132]....
        /*093c*/ 	.word	0x0000aeb0
        /*0940*/ 	.word	0x00000000
        /*0944*/ 	.word	0x000000f0
        /*0948*/ 	.short	0x010a
        /*094a*/ 	.byte	0xff
	.zero		1


	//   ....[133]....
        /*094c*/ 	.word	0x0000af10
        /*0950*/ 	.word	0x00000004
        /*0954*/ 	.word	0x00000008
        /*0958*/ 	.short	0x010a
        /*095a*/ 	.byte	0xff
	.zero		1


	//   ....[134]....
        /*095c*/ 	.word	0x0000aff0
        /*0960*/ 	.word	0x00000002
        /*0964*/ 	.word	0x00000008
        /*0968*/ 	.short	0x010a
        /*096a*/ 	.byte	0xff
	.zero		1


	//   ....[135]....
        /*096c*/ 	.word	0x0000b040
        /*0970*/ 	.word	0x00000000
        /*0974*/ 	.word	0x000000e0
        /*0978*/ 	.short	0x010a
        /*097a*/ 	.byte	0xff
	.zero		1


	//   ....[136]....
        /*097c*/ 	.word	0x0000b0a0
        /*0980*/ 	.word	0x00000000
        /*0984*/ 	.word	0x00000120
        /*0988*/ 	.short	0x010a
        /*098a*/ 	.byte	0xff
	.zero		1


	//   ....[137]....
        /*098c*/ 	.word	0x0000b100
        /*0990*/ 	.word	0x00000000
        /*0994*/ 	.word	0x00000000
        /*0998*/ 	.short	0x010a
        /*099a*/ 	.byte	0xff
	.zero		1


	//   ....[138]....
        /*099c*/ 	.word	0x0000b160
        /*09a0*/ 	.word	0x00000000
        /*09a4*/ 	.word	0x00000000
        /*09a8*/ 	.short	0x010a
        /*09aa*/ 	.byte	0xff
	.zero		1


	//   ....[139]....
        /*09ac*/ 	.word	0x0000b1c0
        /*09b0*/ 	.word	0x00000000
        /*09b4*/ 	.word	0x00000000
        /*09b8*/ 	.short	0x010a
        /*09ba*/ 	.byte	0xff
	.zero		1


	//   ....[140]....
        /*09bc*/ 	.word	0x0000b220
        /*09c0*/ 	.word	0x00000000
        /*09c4*/ 	.word	0x00000000
        /*09c8*/ 	.short	0x010a
        /*09ca*/ 	.byte	0xff
	.zero		1


	//   ....[141]....
        /*09cc*/ 	.word	0x0000b280
        /*09d0*/ 	.word	0x00000000
        /*09d4*/ 	.word	0x00000160
        /*09d8*/ 	.short	0x010a
        /*09da*/ 	.byte	0xff
	.zero		1


	//   ....[142]....
        /*09dc*/ 	.word	0x0000b2d0
        /*09e0*/ 	.word	0x00000000
        /*09e4*/ 	.word	0x000000e0
        /*09e8*/ 	.short	0x010a
        /*09ea*/ 	.byte	0xff
	.zero		1


	//   ....[143]....
        /*09ec*/ 	.word	0x0000b330
        /*09f0*/ 	.word	0x00000000
        /*09f4*/ 	.word	0x000000d8
        /*09f8*/ 	.short	0x010a
        /*09fa*/ 	.byte	0xff
	.zero		1


	//   ....[144]....
        /*09fc*/ 	.word	0x0000b390
        /*0a00*/ 	.word	0x00000000
        /*0a04*/ 	.word	0x000000b8
        /*0a08*/ 	.short	0x010a
        /*0a0a*/ 	.byte	0xff
	.zero		1


	//   ....[145]....
        /*0a0c*/ 	.word	0x0000b3f0
        /*0a10*/ 	.word	0x00000003
        /*0a14*/ 	.word	0x000000b8
        /*0a18*/ 	.short	0x010a
        /*0a1a*/ 	.byte	0xff
	.zero		1


	//   ....[146]....
        /*0a1c*/ 	.word	0x0000b450
        /*0a20*/ 	.word	0x00000000
        /*0a24*/ 	.word	0x00000000
        /*0a28*/ 	.short	0x010a
        /*0a2a*/ 	.byte	0xff
	.zero		1


	//   ....[147]....
        /*0a2c*/ 	.word	0x0000b4b0
        /*0a30*/ 	.word	0x00000000
        /*0a34*/ 	.word	0x00000000
        /*0a38*/ 	.short	0x010a
        /*0a3a*/ 	.byte	0xff
	.zero		1


	//   ....[148]....
        /*0a3c*/ 	.word	0x0000b500
        /*0a40*/ 	.word	0x00000000
        /*0a44*/ 	.word	0x000000e0
        /*0a48*/ 	.short	0x010a
        /*0a4a*/ 	.byte	0xff
	.zero		1


	//   ....[149]....
        /*0a4c*/ 	.word	0x0000b550
        /*0a50*/ 	.word	0x00000003
        /*0a54*/ 	.word	0x000000a0
        /*0a58*/ 	.short	0x010a
        /*0a5a*/ 	.byte	0xff
	.zero		1


	//   ....[150]....
        /*0a5c*/ 	.word	0x0000b5a0
        /*0a60*/ 	.word	0x00000047
        /*0a64*/ 	.word	0x00000100
        /*0a68*/ 	.short	0x010a
        /*0a6a*/ 	.byte	0xff
	.zero		1


	//----- nvinfo : EIATTR_NUM_MBARRIERS
	.align		4
.L_47:
        /*0a6c*/ 	.byte	0x03, 0x38
        /*0a6e*/ 	.short	0x002d


	//----- nvinfo : EIATTR_EXIT_INSTR_OFFSETS
	.align		4
        /*0a70*/ 	.byte	0x04, 0x1c
        /*0a72*/ 	.short	(.L_49 - .L_48)


	//   ....[0]....
.L_48:
        /*0a74*/ 	.word	0x00002c20


	//   ....[1]....
        /*0a78*/ 	.word	0x00003120


	//   ....[2]....
        /*0a7c*/ 	.word	0x00003180


	//   ....[3]....
        /*0a80*/ 	.word	0x00004500


	//   ....[4]....
        /*0a84*/ 	.word	0x000053d0


	//   ....[5]....
        /*0a88*/ 	.word	0x00005410


	//   ....[6]....
        /*0a8c*/ 	.word	0x0000a7b0


	//   ....[7]....
        /*0a90*/ 	.word	0x0000a830


	//   ....[8]....
        /*0a94*/ 	.word	0x0000a860


	//   ....[9]....
        /*0a98*/ 	.word	0x0000a8d0


	//----- nvinfo : EIATTR_MAX_THREADS
	.align		4
.L_49:
        /*0a9c*/ 	.byte	0x04, 0x05
        /*0a9e*/ 	.short	(.L_51 - .L_50)
.L_50:
        /*0aa0*/ 	.word	0x00000100
        /*0aa4*/ 	.word	0x00000001
        /*0aa8*/ 	.word	0x00000001


	//----- nvinfo : EIATTR_CRS_STACK_SIZE
	.align		4
.L_51:
        /*0aac*/ 	.byte	0x04, 0x1e
        /*0aae*/ 	.short	(.L_53 - .L_52)
.L_52:
        /*0ab0*/ 	.word	0x00000000


	//----- nvinfo : EIATTR_CBANK_PARAM_SIZE
	.align		4
.L_53:
        /*0ab4*/ 	.byte	0x03, 0x19
        /*0ab6*/ 	.short	0x0800


	//----- nvinfo : EIATTR_PARAM_CBANK
	.align		4
        /*0ab8*/ 	.byte	0x04, 0x0a
        /*0aba*/ 	.short	(.L_55 - .L_54)
	.align		4
.L_54:
        /*0abc*/ 	.word	index@(.nv.constant0._ZN7cutlass13device_kernelINS_4gemm6kernel13GemmUniversalIN4cute5tupleIJiiiiEEENS1_10collective13CollectiveMmaINS1_35MainloopSm100TmaUmmaWarpSpecializedILi10ELi2ELi4ENS5_IJNS4_1CILi2EEENSA_ILi1EEESC_EEEEENS5_IJNSA_ILi256EEENSA_ILi64EEESG_EEENS_6half_tENS5_IJlSC_lEEESI_SJ_NS4_8TiledMMAINS4_8MMA_AtomIJNS4_26SM100_MMA_F16BF16_2x1SM_SSISI_SI_fLi256ELi64ELNS4_4UMMA5MajorE0ELSO_0ELNSN_7ScaleInE0ELSP_0EEEEEENS4_6LayoutINS5_IJSC_SC_SC_EEENS5_IJNSA_ILi0EEESU_SU_EEEEENS5_IJNS4_10UnderscoreESX_SX_EEEEENS4_18SM100_TMA_2SM_LOADENS4_14ComposedLayoutINS4_7SwizzleILi3ELi4ELi3EEENS4_18smem_ptr_flag_bitsILi16EEENSS_INS5_IJNSA_ILi8EEESG_EEENS5_IJSG_SC_EEEEEEEvNS4_8identityES10_S1A_vS1B_EENS_8epilogue10collective18CollectiveEpilogueINS1D_23Sm100TmaWarpSpecializedILi3ELi2ELi32ELb1ELb0EEEJNS5_IJNSA_ILi128EEESG_SG_EEENS5_IJNSS_IS1I_SC_EENSS_INSA_ILi32EEESC_EEEEESI_SJ_SI_SJ_NS1D_6fusion15FusionCallbacksIS1H_NS1O_13LinCombEltActINS1D_6thread4GELUESI_fSI_fLNS_15FloatRoundStyleE2EEES1J_S1N_JEEENS4_5SM1004TMEM4LOAD26SM100_TMEM_LOAD_32dp32b32xENS4_13SM90_TMA_LOADENS11_INS12_ILi2ELi4ELi3EEES15_NSS_INS5_IJS16_S1L_EEENS5_IJS1L_SC_EEEEEEENS4_39AutoVectorizingCopyWithAssumedAlignmentILi128EEENS4_14SM90_TMA_STOREES25_S27_S27_EEEvvEEEEvNT_6ParamsE)
        /*0ac0*/ 	.short	0x0380
        /*0ac2*/ 	.short	0x0800


	//----- nvinfo : EIATTR_SW_WAR
	.align		4
.L_55:
        /*0ac4*/ 	.byte	0x04, 0x36
        /*0ac6*/ 	.short	(.L_57 - .L_56)
.L_56:
        /*0ac8*/ 	.word	0x00000008
.L_57:


//--------------------- .nv.callgraph             --------------------------
	.section	.nv.callgraph,"",@"SHT_CUDA_CALLGRAPH"
	.align	4
	.sectionentsize	8
	.align		4
        /*0000*/ 	.word	0x00000000
	.align		4
        /*0004*/ 	.word	0xffffffff
	.align		4
        /*0008*/ 	.word	index@(_ZN7cutlass13device_kernelINS_4gemm6kernel13GemmUniversalIN4cute5tupleIJiiiiEEENS1_10collective13CollectiveMmaINS1_35MainloopSm100TmaUmmaWarpSpecializedILi10ELi2ELi4ENS5_IJNS4_1CILi2EEENSA_ILi1EEESC_EEEEENS5_IJNSA_ILi256EEENSA_ILi64EEESG_EEENS_6half_tENS5_IJlSC_lEEESI_SJ_NS4_8TiledMMAINS4_8MMA_AtomIJNS4_26SM100_MMA_F16BF16_2x1SM_SSISI_SI_fLi256ELi64ELNS4_4UMMA5MajorE0ELSO_0ELNSN_7ScaleInE0ELSP_0EEEEEENS4_6LayoutINS5_IJSC_SC_SC_EEENS5_IJNSA_ILi0EEESU_SU_EEEEENS5_IJNS4_10UnderscoreESX_SX_EEEEENS4_18SM100_TMA_2SM_LOADENS4_14ComposedLayoutINS4_7SwizzleILi3ELi4ELi3EEENS4_18smem_ptr_flag_bitsILi16EEENSS_INS5_IJNSA_ILi8EEESG_EEENS5_IJSG_SC_EEEEEEEvNS4_8identityES10_S1A_vS1B_EENS_8epilogue10collective18CollectiveEpilogueINS1D_23Sm100TmaWarpSpecializedILi3ELi2ELi32ELb1ELb0EEEJNS5_IJNSA_ILi128EEESG_SG_EEENS5_IJNSS_IS1I_SC_EENSS_INSA_ILi32EEESC_EEEEESI_SJ_SI_SJ_NS1D_6fusion15FusionCallbacksIS1H_NS1O_13LinCombEltActINS1D_6thread4GELUESI_fSI_fLNS_15FloatRoundStyleE2EEES1J_S1N_JEEENS4_5SM1004TMEM4LOAD26SM100_TMEM_LOAD_32dp32b32xENS4_13SM90_TMA_LOADENS11_INS12_ILi2ELi4ELi3EEES15_NSS_INS5_IJS16_S1L_EEENS5_IJS1L_SC_EEEEEEENS4_39AutoVectorizingCopyWithAssumedAlignmentILi128EEENS4_14SM90_TMA_STOREES25_S27_S27_EEEvvEEEEvNT_6ParamsE)
	.align		4
        /*000c*/ 	.word	index@(__assertfail)
	.align		4
        /*0010*/ 	.word	0x00000000
	.align		4
        /*0014*/ 	.word	0xfffffffe
	.align		4
        /*0018*/ 	.word	0x00000000
	.align		4
        /*001c*/ 	.word	0xfffffffd
	.align		4
        /*0020*/ 	.word	0x00000000
	.align		4
        /*0024*/ 	.word	0xfffffffc


//--------------------- .nv.constant4             --------------------------
	.section	.nv.constant4,"a",@progbits
	.align	8
	.align		8
.nv.constant4:
        /*0000*/ 	.dword	__assertfail
	.align		8
        /*0008*/ 	.dword	__unnamed_1
	.align		8
        /*0010*/ 	.dword	__unnamed_2
	.align		8
        /*0018*/ 	.dword	_ZN39_INTERNAL_1f77b8e1_4_k_cu_df38961c_29654cuda3std3__45__cpo5beginE
	.align		8
        /*0020*/ 	.dword	_ZN39_INTERNAL_1f77b8e1_4_k_cu_df38961c_29654cuda3std3__45__cpo3endE
	.align		8
        /*0028*/ 	.dword	_ZN39_INTERNAL_1f77b8e1_4_k_cu_df38961c_29654cuda3std3__45__cpo6cbeginE
	.align		8
        /*0030*/ 	.dword	_ZN39_INTERNAL_1f77b8e1_4_k_cu_df38961c_29654cuda3std3__45__cpo4cendE
	.align		8
        /*0038*/ 	.dword	_ZN39_INTERNAL_1f77b8e1_4_k_cu_df38961c_29654cuda3std3__441_GLOBAL__N__1f77b8e1_4_k_cu_df38961c_29656ignoreE
	.align		8
        /*0040*/ 	.dword	_ZN39_INTERNAL_1f77b8e1_4_k_cu_df38961c_29654cuda3std3__419piecewise_constructE
	.align		8
        /*0048*/ 	.dword	_ZN39_INTERNAL_1f77b8e1_4_k_cu_df38961c_29654cuda3std3__48in_placeE
	.align		8
        /*0050*/ 	.dword	_ZN39_INTERNAL_1f77b8e1_4_k_cu_df38961c_29654cuda3std6ranges3__45__cpo4swapE
	.align		8
        /*0058*/ 	.dword	_ZN39_INTERNAL_1f77b8e1_4_k_cu_df38961c_29654cuda3std6ranges3__45__cpo9iter_moveE
	.align		8
        /*0060*/ 	.dword	_ZN39_INTERNAL_1f77b8e1_4_k_cu_df38961c_29654cute7productE
	.align		8
        /*0068*/ 	.dword	_ZN39_INTERNAL_1f77b8e1_4_k_cu_df38961c_29654cute1_E
	.align		8
        /*0070*/ 	.dword	$str$25
	.align		8
        /*0078*/ 	.dword	$str$26
	.align		8
        /*0080*/ 	.dword	$str$27
	.align		8
        /*0088*/ 	.dword	$str$28


//--------------------- .text._ZN7cutlass13device_kernelINS_4gemm6kernel13GemmUniversalIN4cute5tupleIJiiiiEEENS1_10collective13CollectiveMmaINS1_35MainloopSm100TmaUmmaWarpSpecializedILi10ELi2ELi4ENS5_IJNS4_1CILi2EEENSA_ILi1EEESC_EEEEENS5_IJNSA_ILi256EEENSA_ILi64EEESG_EEENS_6half_tENS5_IJlSC_lEEESI_SJ_NS4_8TiledMMAINS4_8MMA_AtomIJNS4_26SM100_MMA_F16BF16_2x1SM_SSISI_SI_fLi256ELi64ELNS4_4UMMA5MajorE0ELSO_0ELNSN_7ScaleInE0ELSP_0EEEEEENS4_6LayoutINS5_IJSC_SC_SC_EEENS5_IJNSA_ILi0EEESU_SU_EEEEENS5_IJNS4_10UnderscoreESX_SX_EEEEENS4_18SM100_TMA_2SM_LOADENS4_14ComposedLayoutINS4_7SwizzleILi3ELi4ELi3EEENS4_18smem_ptr_flag_bitsILi16EEENSS_INS5_IJNSA_ILi8EEESG_EEENS5_IJSG_SC_EEEEEEEvNS4_8identityES10_S1A_vS1B_EENS_8epilogue10collective18CollectiveEpilogueINS1D_23Sm100TmaWarpSpecializedILi3ELi2ELi32ELb1ELb0EEEJNS5_IJNSA_ILi128EEESG_SG_EEENS5_IJNSS_IS1I_SC_EENSS_INSA_ILi32EEESC_EEEEESI_SJ_SI_SJ_NS1D_6fusion15FusionCallbacksIS1H_NS1O_13LinCombEltActINS1D_6thread4GELUESI_fSI_fLNS_15FloatRoundStyleE2EEES1J_S1N_JEEENS4_5SM1004TMEM4LOAD26SM100_TMEM_LOAD_32dp32b32xENS4_13SM90_TMA_LOADENS11_INS12_ILi2ELi4ELi3EEES15_NSS_INS5_IJS16_S1L_EEENS5_IJS1L_SC_EEEEEEENS4_39AutoVectorizingCopyWithAssumedAlignmentILi128EEENS4_14SM90_TMA_STOREES25_S27_S27_EEEvvEEEEvNT_6ParamsE --------------------------
	.section	.text._ZN7cutlass13device_kernelINS_4gemm6kernel13GemmUniversalIN4cute5tupleIJiiiiEEENS1_10collective13CollectiveMmaINS1_35MainloopSm100TmaUmmaWarpSpecializedILi10ELi2ELi4ENS5_IJNS4_1CILi2EEENSA_ILi1EEESC_EEEEENS5_IJNSA_ILi256EEENSA_ILi64EEESG_EEENS_6half_tENS5_IJlSC_lEEESI_SJ_NS4_8TiledMMAINS4_8MMA_AtomIJNS4_26SM100_MMA_F16BF16_2x1SM_SSISI_SI_fLi256ELi64ELNS4_4UMMA5MajorE0ELSO_0ELNSN_7ScaleInE0ELSP_0EEEEEENS4_6LayoutINS5_IJSC_SC_SC_EEENS5_IJNSA_ILi0EEESU_SU_EEEEENS5_IJNS4_10UnderscoreESX_SX_EEEEENS4_18SM100_TMA_2SM_LOADENS4_14ComposedLayoutINS4_7SwizzleILi3ELi4ELi3EEENS4_18smem_ptr_flag_bitsILi16EEENSS_INS5_IJNSA_ILi8EEESG_EEENS5_IJSG_SC_EEEEEEEvNS4_8identityES10_S1A_vS1B_EENS_8epilogue10collective18CollectiveEpilogueINS1D_23Sm100TmaWarpSpecializedILi3ELi2ELi32ELb1ELb0EEEJNS5_IJNSA_ILi128EEESG_SG_EEENS5_IJNSS_IS1I_SC_EENSS_INSA_ILi32EEESC_EEEEESI_SJ_SI_SJ_NS1D_6fusion15FusionCallbacksIS1H_NS1O_13LinCombEltActINS1D_6thread4GELUESI_fSI_fLNS_15FloatRoundStyleE2EEES1J_S1N_JEEENS4_5SM1004TMEM4LOAD26SM100_TMEM_LOAD_32dp32b32xENS4_13SM90_TMA_LOADENS11_INS12_ILi2ELi4ELi3EEES15_NSS_INS5_IJS16_S1L_EEENS5_IJS1L_SC_EEEEEEENS4_39AutoVectorizingCopyWithAssumedAlignmentILi128EEENS4_14SM90_TMA_STOREES25_S27_S27_EEEvvEEEEvNT_6ParamsE,"ax",@progbits
	.align	128
.text._ZN7cutlass13device_kernelINS_4gemm6kernel13GemmUniversalIN4cute5tupleIJiiiiEEENS1_10collective13CollectiveMmaINS1_35MainloopSm100TmaUmmaWarpSpecializedILi10ELi2ELi4ENS5_IJNS4_1CILi2EEENSA_ILi1EEESC_EEEEENS5_IJNSA_ILi256EEENSA_ILi64EEESG_EEENS_6half_tENS5_IJlSC_lEEESI_SJ_NS4_8TiledMMAINS4_8MMA_AtomIJNS4_26SM100_MMA_F16BF16_2x1SM_SSISI_SI_fLi256ELi64ELNS4_4UMMA5MajorE0ELSO_0ELNSN_7ScaleInE0ELSP_0EEEEEENS4_6LayoutINS5_IJSC_SC_SC_EEENS5_IJNSA_ILi0EEESU_SU_EEEEENS5_IJNS4_10UnderscoreESX_SX_EEEEENS4_18SM100_TMA_2SM_LOADENS4_14ComposedLayoutINS4_7SwizzleILi3ELi4ELi3EEENS4_18smem_ptr_flag_bitsILi16EEENSS_INS5_IJNSA_ILi8EEESG_EEENS5_IJSG_SC_EEEEEEEvNS4_8identityES10_S1A_vS1B_EENS_8epilogue10collective18CollectiveEpilogueINS1D_23Sm100TmaWarpSpecializedILi3ELi2ELi32ELb1ELb0EEEJNS5_IJNSA_ILi128EEESG_SG_EEENS5_IJNSS_IS1I_SC_EENSS_INSA_ILi32EEESC_EEEEESI_SJ_SI_SJ_NS1D_6fusion15FusionCallbacksIS1H_NS1O_13LinCombEltActINS1D_6thread4GELUESI_fSI_fLNS_15FloatRoundStyleE2EEES1J_S1N_JEEENS4_5SM1004TMEM4LOAD26SM100_TMEM_LOAD_32dp32b32xENS4_13SM90_TMA_LOADENS11_INS12_ILi2ELi4ELi3EEES15_NSS_INS5_IJS16_S1L_EEENS5_IJS1L_SC_EEEEEEENS4_39AutoVectorizingCopyWithAssumedAlignmentILi128EEENS4_14SM90_TMA_STOREES25_S27_S27_EEEvvEEEEvNT_6ParamsE:
        .type           _ZN7cutlass13device_kernelINS_4gemm6kernel13GemmUniversalIN4cute5tupleIJiiiiEEENS1_10collective13CollectiveMmaINS1_35MainloopSm100TmaUmmaWarpSpecializedILi10ELi2ELi4ENS5_IJNS4_1CILi2EEENSA_ILi1EEESC_EEEEENS5_IJNSA_ILi256EEENSA_ILi64EEESG_EEENS_6half_tENS5_IJlSC_lEEESI_SJ_NS4_8TiledMMAINS4_8MMA_AtomIJNS4_26SM100_MMA_F16BF16_2x1SM_SSISI_SI_fLi256ELi64ELNS4_4UMMA5MajorE0ELSO_0ELNSN_7ScaleInE0ELSP_0EEEEEENS4_6LayoutINS5_IJSC_SC_SC_EEENS5_IJNSA_ILi0EEESU_SU_EEEEENS5_IJNS4_10UnderscoreESX_SX_EEEEENS4_18SM100_TMA_2SM_LOADENS4_14ComposedLayoutINS4_7SwizzleILi3ELi4ELi3EEENS4_18smem_ptr_flag_bitsILi16EEENSS_INS5_IJNSA_ILi8EEESG_EEENS5_IJSG_SC_EEEEEEEvNS4_8identityES10_S1A_vS1B_EENS_8epilogue10collective18CollectiveEpilogueINS1D_23Sm100TmaWarpSpecializedILi3ELi2ELi32ELb1ELb0EEEJNS5_IJNSA_ILi128EEESG_SG_EEENS5_IJNSS_IS1I_SC_EENSS_INSA_ILi32EEESC_EEEEESI_SJ_SI_SJ_NS1D_6fusion15FusionCallbacksIS1H_NS1O_13LinCombEltActINS1D_6thread4GELUESI_fSI_fLNS_15FloatRoundStyleE2EEES1J_S1N_JEEENS4_5SM1004TMEM4LOAD26SM100_TMEM_LOAD_32dp32b32xENS4_13SM90_TMA_LOADENS11_INS12_ILi2ELi4ELi3EEES15_NSS_INS5_IJS16_S1L_EEENS5_IJS1L_SC_EEEEEEENS4_39AutoVectorizingCopyWithAssumedAlignmentILi128EEENS4_14SM90_TMA_STOREES25_S27_S27_EEEvvEEEEvNT_6ParamsE,@function
        .size           _ZN7cutlass13device_kernelINS_4gemm6kernel13GemmUniversalIN4cute5tupleIJiiiiEEENS1_10collective13CollectiveMmaINS1_35MainloopSm100TmaUmmaWarpSpecializedILi10ELi2ELi4ENS5_IJNS4_1CILi2EEENSA_ILi1EEESC_EEEEENS5_IJNSA_ILi256EEENSA_ILi64EEESG_EEENS_6half_tENS5_IJlSC_lEEESI_SJ_NS4_8TiledMMAINS4_8MMA_AtomIJNS4_26SM100_MMA_F16BF16_2x1SM_SSISI_SI_fLi256ELi64ELNS4_4UMMA5MajorE0ELSO_0ELNSN_7ScaleInE0ELSP_0EEEEEENS4_6LayoutINS5_IJSC_SC_SC_EEENS5_IJNSA_ILi0EEESU_SU_EEEEENS5_IJNS4_10UnderscoreESX_SX_EEEEENS4_18SM100_TMA_2SM_LOADENS4_14ComposedLayoutINS4_7SwizzleILi3ELi4ELi3EEENS4_18smem_ptr_flag_bitsILi16EEENSS_INS5_IJNSA_ILi8EEESG_EEENS5_IJSG_SC_EEEEEEEvNS4_8identityES10_S1A_vS1B_EENS_8epilogue10collective18CollectiveEpilogueINS1D_23Sm100TmaWarpSpecializedILi3ELi2ELi32ELb1ELb0EEEJNS5_IJNSA_ILi128EEESG_SG_EEENS5_IJNSS_IS1I_SC_EENSS_INSA_ILi32EEESC_EEEEESI_SJ_SI_SJ_NS1D_6fusion15FusionCallbacksIS1H_NS1O_13LinCombEltActINS1D_6thread4GELUESI_fSI_fLNS_15FloatRoundStyleE2EEES1J_S1N_JEEENS4_5SM1004TMEM4LOAD26SM100_TMEM_LOAD_32dp32b32xENS4_13SM90_TMA_LOADENS11_INS12_ILi2ELi4ELi3EEES15_NSS_INS5_IJS16_S1L_EEENS5_IJS1L_SC_EEEEEEENS4_39AutoVectorizingCopyWithAssumedAlignmentILi128EEENS4_14SM90_TMA_STOREES25_S27_S27_EEEvvEEEEvNT_6ParamsE,(.L_x_191 - _ZN7cutlass13device_kernelINS_4gemm6kernel13GemmUniversalIN4cute5tupleIJiiiiEEENS1_10collective13CollectiveMmaINS1_35MainloopSm100TmaUmmaWarpSpecializedILi10ELi2ELi4ENS5_IJNS4_1CILi2EEENSA_ILi1EEESC_EEEEENS5_IJNSA_ILi256EEENSA_ILi64EEESG_EEENS_6half_tENS5_IJlSC_lEEESI_SJ_NS4_8TiledMMAINS4_8MMA_AtomIJNS4_26SM100_MMA_F16BF16_2x1SM_SSISI_SI_fLi256ELi64ELNS4_4UMMA5MajorE0ELSO_0ELNSN_7ScaleInE0ELSP_0EEEEEENS4_6LayoutINS5_IJSC_SC_SC_EEENS5_IJNSA_ILi0EEESU_SU_EEEEENS5_IJNS4_10UnderscoreESX_SX_EEEEENS4_18SM100_TMA_2SM_LOADENS4_14ComposedLayoutINS4_7SwizzleILi3ELi4ELi3EEENS4_18smem_ptr_flag_bitsILi16EEENSS_INS5_IJNSA_ILi8EEESG_EEENS5_IJSG_SC_EEEEEEEvNS4_8identityES10_S1A_vS1B_EENS_8epilogue10collective18CollectiveEpilogueINS1D_23Sm100TmaWarpSpecializedILi3ELi2ELi32ELb1ELb0EEEJNS5_IJNSA_ILi128EEESG_SG_EEENS5_IJNSS_IS1I_SC_EENSS_INSA_ILi32EEESC_EEEEESI_SJ_SI_SJ_NS1D_6fusion15FusionCallbacksIS1H_NS1O_13LinCombEltActINS1D_6thread4GELUESI_fSI_fLNS_15FloatRoundStyleE2EEES1J_S1N_JEEENS4_5SM1004TMEM4LOAD26SM100_TMEM_LOAD_32dp32b32xENS4_13SM90_TMA_LOADENS11_INS12_ILi2ELi4ELi3EEES15_NSS_INS5_IJS16_S1L_EEENS5_IJS1L_SC_EEEEEEENS4_39AutoVectorizingCopyWithAssumedAlignmentILi128EEENS4_14SM90_TMA_STOREES25_S27_S27_EEEvvEEEEvNT_6ParamsE)
        .other          _ZN7cutlass13device_kernelINS_4gemm6kernel13GemmUniversalIN4cute5tupleIJiiiiEEENS1_10collective13CollectiveMmaINS1_35MainloopSm100TmaUmmaWarpSpecializedILi10ELi2ELi4ENS5_IJNS4_1CILi2EEENSA_ILi1EEESC_EEEEENS5_IJNSA_ILi256EEENSA_ILi64EEESG_EEENS_6half_tENS5_IJlSC_lEEESI_SJ_NS4_8TiledMMAINS4_8MMA_AtomIJNS4_26SM100_MMA_F16BF16_2x1SM_SSISI_SI_fLi256ELi64ELNS4_4UMMA5MajorE0ELSO_0ELNSN_7ScaleInE0ELSP_0EEEEEENS4_6LayoutINS5_IJSC_SC_SC_EEENS5_IJNSA_ILi0EEESU_SU_EEEEENS5_IJNS4_10UnderscoreESX_SX_EEEEENS4_18SM100_TMA_2SM_LOADENS4_14ComposedLayoutINS4_7SwizzleILi3ELi4ELi3EEENS4_18smem_ptr_flag_bitsILi16EEENSS_INS5_IJNSA_ILi8EEESG_EEENS5_IJSG_SC_EEEEEEEvNS4_8identityES10_S1A_vS1B_EENS_8epilogue10collective18CollectiveEpilogueINS1D_23Sm100TmaWarpSpecializedILi3ELi2ELi32ELb1ELb0EEEJNS5_IJNSA_ILi128EEESG_SG_EEENS5_IJNSS_IS1I_SC_EENSS_INSA_ILi32EEESC_EEEEESI_SJ_SI_SJ_NS1D_6fusion15FusionCallbacksIS1H_NS1O_13LinCombEltActINS1D_6thread4GELUESI_fSI_fLNS_15FloatRoundStyleE2EEES1J_S1N_JEEENS4_5SM1004TMEM4LOAD26SM100_TMEM_LOAD_32dp32b32xENS4_13SM90_TMA_LOADENS11_INS12_ILi2ELi4ELi3EEES15_NSS_INS5_IJS16_S1L_EEENS5_IJS1L_SC_EEEEEEENS4_39AutoVectorizingCopyWithAssumedAlignmentILi128EEENS4_14SM90_TMA_STOREES25_S27_S27_EEEvvEEEEvNT_6ParamsE,@"STO_CUDA_ENTRY STV_DEFAULT"
_ZN7cutlass13device_kernelINS_4gemm6kernel13GemmUniversalIN4cute5tupleIJiiiiEEENS1_10collective13CollectiveMmaINS1_35MainloopSm100TmaUmmaWarpSpecializedILi10ELi2ELi4ENS5_IJNS4_1CILi2EEENSA_ILi1EEESC_EEEEENS5_IJNSA_ILi256EEENSA_ILi64EEESG_EEENS_6half_tENS5_IJlSC_lEEESI_SJ_NS4_8TiledMMAINS4_8MMA_AtomIJNS4_26SM100_MMA_F16BF16_2x1SM_SSISI_SI_fLi256ELi64ELNS4_4UMMA5MajorE0ELSO_0ELNSN_7ScaleInE0ELSP_0EEEEEENS4_6LayoutINS5_IJSC_SC_SC_EEENS5_IJNSA_ILi0EEESU_SU_EEEEENS5_IJNS4_10UnderscoreESX_SX_EEEEENS4_18SM100_TMA_2SM_LOADENS4_14ComposedLayoutINS4_7SwizzleILi3ELi4ELi3EEENS4_18smem_ptr_flag_bitsILi16EEENSS_INS5_IJNSA_ILi8EEESG_EEENS5_IJSG_SC_EEEEEEEvNS4_8identityES10_S1A_vS1B_EENS_8epilogue10collective18CollectiveEpilogueINS1D_23Sm100TmaWarpSpecializedILi3ELi2ELi32ELb1ELb0EEEJNS5_IJNSA_ILi128EEESG_SG_EEENS5_IJNSS_IS1I_SC_EENSS_INSA_ILi32EEESC_EEEEESI_SJ_SI_SJ_NS1D_6fusion15FusionCallbacksIS1H_NS1O_13LinCombEltActINS1D_6thread4GELUESI_fSI_fLNS_15FloatRoundStyleE2EEES1J_S1N_JEEENS4_5SM1004TMEM4LOAD26SM100_TMEM_LOAD_32dp32b32xENS4_13SM90_TMA_LOADENS11_INS12_ILi2ELi4ELi3EEES15_NSS_INS5_IJS16_S1L_EEENS5_IJS1L_SC_EEEEEEENS4_39AutoVectorizingCopyWithAssumedAlignmentILi128EEENS4_14SM90_TMA_STOREES25_S27_S27_EEEvvEEEEvNT_6ParamsE:
[----:B------:R-:W1:Y:S01]  /*0000*/  LDC R1, c[0x0][0x37c] ;  /* 0x0000df00ff017b82 */ /* 0x000e620000000800 */
[----:B------:R-:W2:Y:S01]  /*0010*/  S2R R121, SR_TID.X ;  /* 0x0000000000797919 */ /* 0x000ea20000002100 */
[----:B------:R-:W3:Y:S06]  /*0020*/  LDCU.64 UR10, c[0x0][0x890] ;  /* 0x00011200ff0a77ac */ /* 0x000eec0008000a00 */
[----:B------:R-:W4:Y:S01]  /*0030*/  S2UR UR4, SR_CgaCtaId ;  /* 0x00000000000479c3 */ /* 0x000f220000008800 */
[----:B------:R-:W-:Y:S02]  /*0040*/  PRMT R69, RZ, 0x7610, R69 ;  /* 0x00007610ff457816 */ /* 0x000fe40000000045 */
[----:B------:R-:W-:Y:S01]  /*0050*/  ELECT P0, URZ, PT ;  /* 0x0000000000ff782f */ /* 0x000fe20003800000 */
[----:B------:R-:W1:Y:S01]  /*0060*/  LDCU.64 UR38, c[0x0][0x358] ;  /* 0x00006b00ff2677ac */ /* 0x000e620008000a00 */
[----:B---3--:R-:W-:-:S04]  /*0070*/  UISETP.NE.U32.AND UP2, UPT, UR10, URZ, UPT ;  /* 0x000000ff0a00728c */ /* 0x008fc8000bf45070 */
[----:B------:R-:W-:Y:S02]  /*0080*/  UISETP.NE.AND.EX UP2, UPT, UR11, URZ, UPT, UP2 ;  /* 0x000000ff0b00728c */ /* 0x000fe4000bf45320 */
[----:B----4-:R-:W-:Y:S02]  /*0090*/  ULOP3.LUT UR6, UR4, 0x1, URZ, 0xc0, !UPT ;  /* 0x0000000104067892 */ /* 0x010fe4000f8ec0ff */
[----:B------:R-:W-:Y:S01]  /*00a0*/  ULOP3.LUT UR5, UR4, 0x1, URZ, 0x3c, !UPT ;  /* 0x0000000104057892 */ /* 0x000fe2000f8e3cff */
[----:B--2---:R-:W-:-:S05]  /*00b0*/  SHF.R.U32.HI R127, RZ, 0x5, R121 ;  /* 0x00000005ff7f7819 */ /* 0x004fca0000011679 */
[----:B------:R-:W2:Y:S02]  /*00c0*/  SHFL.IDX PT, R0, R127, RZ, 0x1f ;  /* 0x00001fff7f007589 */ /* 0x000ea400000e0000 */
[----:B--2---:R-:W-:Y:S01]  /*00d0*/  R2UR UR7, R0 ;  /* 0x00000000000772ca */ /* 0x004fe200000e0000 */
[----:B-1----:R-:W-:Y:S05]  /*00e0*/  BRA.U UP2, `(.L_x_0) ;  /* 0x00000001022c7547 */ /* 0x002fea000b800000 */
[----:B------:R-:W1:Y:S02]  /*00f0*/  LDCU.64 UR8, c[0x0][0x888] ;  /* 0x00011100ff0877ac */ /* 0x000e640008000a00 */
[----:B-1----:R-:W-:-:S04]  /*0100*/  UISETP.NE.U32.AND UP0, UPT, UR8, URZ, UPT ;  /* 0x000000ff0800728c */ /* 0x002fc8000bf05070 */
[----:B------:R-:W-:-:S09]  /*0110*/  UISETP.NE.AND.EX UP0, UPT, UR9, URZ, UPT, UP0 ;  /* 0x000000ff0900728c */ /* 0x000fd2000bf05300 */
[----:B------:R-:W-:Y:S05]  /*0120*/  BRA.U !UP0, `(.L_x_1) ;  /* 0x0000000108107547 */ /* 0x000fea000b800000 */
[----:B------:R-:W1:Y:S02]  /*0130*/  LDC.64 R2, c[0x0][0x888] ;  /* 0x00022200ff027b82 */ /* 0x000e640000000a00 */
[----:B-1----:R1:W5:Y:S01]  /*0140*/  LDG.E R61, desc[UR38][R2.64] ;  /* 0x00000026023d7981 */ /* 0x002362000c1e1900 */
[----:B------:R-:W-:Y:S01]  /*0150*/  HFMA2 R69, -RZ, RZ, 0, 5.9604644775390625e-08 ;  /* 0x00000001ff457431 */ /* 0x000fe200000001ff */
[----:B------:R-:W-:Y:S05]  /*0160*/  BRA `(.L_x_0) ;  /* 0x00000000000c7947 */ /* 0x000fea0003800000 */
.L_x_1:
[----:B------:R-:W1:Y:S01]  /*0170*/  LDCU UR8, c[0x0][0x880] ;  /* 0x00011000ff0877ac */ /* 0x000e620008000800 */
[----:B------:R-:W-:Y:S01]  /*0180*/  HFMA2 R69, -RZ, RZ, 0, 5.9604644775390625e-08 ;  /* 0x00000001ff457431 */ /* 0x000fe200000001ff */
[----:B-1----:R-:W-:-:S07]  /*0190*/  MOV R61, UR8 ;  /* 0x00000008003d7c02 */ /* 0x002fce0008000f00 */
.L_x_0:
[----:B------:R-:W2:Y:S02]  /*01a0*/  LDCU.64 UR8, c[0x0][0x8b0] ;  /* 0x00011600ff0877ac */ /* 0x000ea40008000a00 */
[----:B--2---:R-:W-:-:S04]  /*01b0*/  UISETP.NE.U32.AND UP0, UPT, UR8, URZ, UPT ;  /* 0x000000ff0800728c */ /* 0x004fc8000bf05070 */
[----:B------:R-:W-:-:S09]  /*01c0*/  UISETP.NE.AND.EX UP0, UPT, UR9, URZ, UPT, UP0 ;  /* 0x000000ff0900728c */ /* 0x000fd2000bf05300 */
[----:B------:R-:W-:Y:S05]  /*01d0*/  BRA.U UP0, `(.L_x_2) ;  /* 0x0000000100247547 */ /* 0x000fea000b800000 */
[----:B------:R-:W2:Y:S02]  /*01e0*/  LDCU.64 UR8, c[0x0][0x8a8] ;  /* 0x00011500ff0877ac */ /* 0x000ea40008000a00 */
[----:B--2---:R-:W-:-:S04]  /*01f0*/  UISETP.NE.U32.AND UP0, UPT, UR8, URZ, UPT ;  /* 0x000000ff0800728c */ /* 0x004fc8000bf05070 */
[----:B------:R-:W-:-:S09]  /*0200*/  UISETP.NE.AND.EX UP0, UPT, UR9, URZ, UPT, UP0 ;  /* 0x000000ff0900728c */ /* 0x000fd2000bf05300 */
[----:B------:R-:W-:Y:S05]  /*0210*/  BRA.U !UP0, `(.L_x_3) ;  /* 0x00000001080c7547 */ /* 0x000fea000b800000 */
[----:B-1----:R-:W1:Y:S02]  /*0220*/  LDC.64 R2, c[0x0][0x8a8] ;  /* 0x00022a00ff027b82 */ /* 0x002e640000000a00 */
[----:B-1----:R2:W5:Y:S01]  /*0230*/  LDG.E R43, desc[UR38][R2.64] ;  /* 0x00000026022b7981 */ /* 0x002562000c1e1900 */
[----:B------:R-:W-:Y:S05]  /*0240*/  BRA `(.L_x_2) ;  /* 0x0000000000087947 */ /* 0x000fea0003800000 */
.L_x_3:
[----:B------:R-:W2:Y:S02]  /*0250*/  LDCU UR8, c[0x0][0x8a0] ;  /* 0x00011400ff0877ac */ /* 0x000ea40008000800 */
[----:B--2---:R-:W-:Y:S02]  /*0260*/  MOV R43, UR8 ;  /* 0x00000008002b7c02 */ /* 0x004fe40008000f00 */
.L_x_2:
[----:B------:R-:W-:Y:S01]  /*0270*/  IMAD.U32 R0, RZ, RZ, UR7 ;  /* 0x00000007ff007e24 */ /* 0x000fe2000f8e00ff */
[----:B------:R-:W-:Y:S04]  /*0280*/  BSSY.RECONVERGENT B0, `(.L_x_4) ;  /* 0x000000c000007945 */ /* 0x000fe80003800200 */
[C---:B------:R-:W-:Y:S02]  /*0290*/  ISETP.NE.OR P2, PT, R0.reuse, 0x1, !P0 ;  /* 0x000000010000780c */ /* 0x040fe40004745670 */
[----:B------:R-:W-:-:S11]  /*02a0*/  ISETP.NE.OR P1, PT, R0, 0x3, !P0 ;  /* 0x000000030000780c */ /* 0x000fd60004725670 */
[----:B------:R-:W-:Y:S05]  /*02b0*/  @P2 BRA `(.L_x_5) ;  /* 0x0000000000202947 */ /* 0x000fea0003800000 */
[----:B------:R-:W3:Y:S02]  /*02c0*/  LDCU.64 UR8, c[0x0][0x348] ;  /* 0x00006900ff0877ac */ /* 0x000ee40008000a00 */
[----:B---3--:R-:W-:Y:S02]  /*02d0*/  UIADD3 UR12, UP1, UPT, UR8, 0x80, URZ ;  /* 0x00000080080c7890 */ /* 0x008fe4000ff3e0ff */
[----:B------:R-:W-:Y:S02]  /*02e0*/  UIADD3 UR8, UP0, UPT, UR8, 0x180, URZ ;  /* 0x0000018008087890 */ /* 0x000fe4000ff1e0ff */
[----:B------:R-:W-:Y:S02]  /*02f0*/  UIADD3.X UR13, UPT, UPT, URZ, UR9, URZ, UP1, !UPT ;  /* 0x00000009ff0d7290 */ /* 0x000fe40008ffe4ff */
[----:B------:R-:W-:-:S07]  /*0300*/  UIADD3.X UR9, UPT, UPT, URZ, UR9, URZ, UP0, !UPT ;  /* 0x00000009ff097290 */ /* 0x000fce00087fe4ff */
[----:B------:R3:W-:Y:S02]  /*0310*/  UTMACCTL.PF [UR12] ;  /* 0x000000000c0079b9 */ /* 0x0007e40008040000 */
[----:B------:R3:W-:Y:S02]  /*0320*/  UTMACCTL.PF [UR8] ;  /* 0x00000000080079b9 */ /* 0x0007e40008040000 */
[----:B---3--:R-:W-:Y:S01]  /*0330*/  NOP ;  /* 0x0000000000007918 */ /* 0x008fe20000000000 */
.L_x_5:
[----:B------:R-:W-:Y:S05]  /*0340*/  BSYNC.RECONVERGENT B0 ;  /* 0x0000000000007941 */ /* 0x000fea0003800200 */
.L_x_4:
[----:B------:R-:W-:Y:S04]  /*0350*/  BSSY.RECONVERGENT B0, `(.L_x_6) ;  /* 0x000000a000007945 */ /* 0x000fe80003800200 */
        /* <DEDUP_REMOVED lines=9> */
.L_x_7:
[----:B------:R-:W-:Y:S05]  /*03f0*/  BSYNC.RECONVERGENT B0 ;  /* 0x0000000000007941 */ /* 0x000fea0003800200 */
.L_x_6:
[----:B------:R-:W3:Y:S01]  /*0400*/  LDCU.64 UR8, c[0x0][0x888] ;  /* 0x00011100ff0877ac */ /* 0x000ee20008000a00 */
[----:B------:R-:W-:Y:S02]  /*0410*/  UISETP.EQ.U32.AND UP1, UPT, UR10, URZ, UPT ;  /* 0x000000ff0a00728c */ /* 0x000fe4000bf22070 */
[----:B------:R-:W-:Y:S02]  /*0420*/  UPLOP3.LUT UP5, UPT, UPT, UPT, UPT, 0x40, 0x4 ;  /* 0x000000000004789c */ /* 0x000fe40003fae870 */
[----:B---3--:R-:W-:-:S04]  /*0430*/  UISETP.NE.U32.AND UP0, UPT, UR8, URZ, UPT ;  /* 0x000000ff0800728c */ /* 0x008fc8000bf05070 */
[----:B------:R-:W-:-:S04]  /*0440*/  UISETP.NE.AND.EX UP0, UPT, UR9, URZ, UPT, UP0 ;  /* 0x000000ff0900728c */ /* 0x000fc8000bf05300 */
[----:B------:R-:W-:-:S04]  /*0450*/  UISETP.EQ.OR.EX UP3, UPT, UR11, URZ, !UP0, UP1 ;  /* 0x000000ff0b00728c */ /* 0x000fc8000c762710 */
[----:B------:R-:W-:-:S05]  /*0460*/  UP2UR UR43, UPR, URZ, 0x8 ;  /* 0x00000008ff2b7883 */ /* 0x000fca0008000000 */
[----:B------:R-:W-:Y:S07]  /*0470*/  BRA.U !UP3, `(.L_x_8) ;  /* 0x000000010b147547 */ /* 0x000fee000b800000 */
[----:B------:R-:W-:Y:S01]  /*0480*/  PLOP3.LUT P2, PT, PT, PT, UP2, 0x80, 0x8 ;  /* 0x000000000008781c */ /* 0x000fe20003f4f028 */
[----:B------:R-:W-:-:S12]  /*0490*/  UPLOP3.LUT UP5, UPT, UPT, UPT, UP0, 0x40, 0x4 ;  /* 0x000000000004789c */ /* 0x000fd80003fae800 */
[----:B-----5:R-:W-:-:S13]  /*04a0*/  @!P2 FSETP.EQ.AND P1, PT, R61, RZ, PT ;  /* 0x000000ff3d00a20b */ /* 0x020fda0003f22000 */
[----:B------:R-:W-:Y:S01]  /*04b0*/  @!P2 VOTEU.ANY UP1, P1 ;  /* 0x0000000000ffa886 */ /* 0x000fe20000820100 */
[----:B------:R-:W-:-:S11]  /*04c0*/  @!UP2 UPLOP3.LUT UP5, UPT, UPT, UPT, UP1, 0x80, 0x8 ;  /* 0x000000000008a89c */ /* 0x000fd60003faf010 */
.L_x_8:
[----:B------:R-:W3:Y:S01]  /*04d0*/  SHFL.IDX PT, R0, R127, RZ, 0x1f ;  /* 0x00001fff7f007589 */ /* 0x000ee200000e0000 */
[----:B------:R-:W-:-:S04]  /*04e0*/  UISETP.NE.AND UP1, UPT, UR7, 0x2, UPT ;  /* 0x000000020700788c */ /* 0x000fc8000bf25270 */
[----:B------:R-:W-:Y:S02]  /*04f0*/  UISETP.EQ.AND UP2, UPT, UR6, URZ, !UP1 ;  /* 0x000000ff0600728c */ /* 0x000fe4000cf42270 */
[----:B------:R-:W-:-:S04]  /*0500*/  USEL UR13, URZ, 0x1, UP1 ;  /* 0x00000001ff0d7887 */ /* 0x000fc80008800000 */
[----:B------:R-:W-:Y:S02]  /*0510*/  PLOP3.LUT P5, PT, P0, PT, UP2, 0x80, 0x8 ;  /* 0x000000000008781c */ /* 0x000fe400007af028 */
[----:B---3--:R-:W-:-:S13]  /*0520*/  ISETP.NE.AND P1, PT, R0, RZ, PT ;  /* 0x000000ff0000720c */ /* 0x008fda0003f25270 */
[----:B------:R-:W-:Y:S05]  /*0530*/  @P1 BRA `(.L_x_9) ;  /* 0x0000000000801947 */ /* 0x000fea0003800000 */
[----:B------:R-:W-:Y:S01]  /*0540*/  ELECT P1, URZ, PT ;  /* 0x0000000000ff782f */ /* 0x000fe20003820000 */
[----:B------:R-:W-:-:S12]  /*0550*/  BSSY.RECONVERGENT B0, `(.L_x_9) ;  /* 0x000001e000007945 */ /* 0x000fd80003800200 */
[----:B------:R-:W-:Y:S05]  /*0560*/  @!P1 BRA `(.L_x_10) ;  /* 0x0000000000709947 */ /* 0x000fea0003800000 */
[----:B------:R-:W-:Y:S01]  /*0570*/  UMOV UR9, 0x400 ;  /* 0x0000040000097882 */ /* 0x000fe20000000000 */
[----:B------:R-:W-:Y:S01]  /*0580*/  UMOV UR8, 0x1 ;  /* 0x0000000100087882 */ /* 0x000fe20000000000 */
[----:B------:R-:W-:Y:S02]  /*0590*/  ULEA UR9, UR4, UR9, 0x18 ;  /* 0x0000000904097291 */ /* 0x000fe4000f8ec0ff */
[----:B------:R-:W-:-:S04]  /*05a0*/  UIADD3 UR10, UPT, UPT, -UR8, 0x100000, URZ ;  /* 0x00100000080a7890 */ /* 0x000fc8000fffe1ff */
[----:B------:R-:W-:Y:S02]  /*05b0*/  USHF.L.U32 UR11, UR10, 0xb, URZ ;  /* 0x0000000b0a0b7899 */ /* 0x000fe400080006ff */
[----:B------:R-:W-:Y:S01]  /*05c0*/  USHF.L.U32 UR10, UR10, 0x1, URZ ;  /* 0x000000010a0a7899 */ /* 0x000fe200080006ff */
[----:B------:R-:W3:Y:S11]  /*05d0*/  FENCE.VIEW.ASYNC.S ;  /* 0x00000000000073c6 */ /* 0x000ef60000000000 */
[----:B---3--:R3:W4:Y:S01]  /*05e0*/  SYNCS.EXCH.64 URZ, [UR9], UR10 ;  /* 0x0000000a09ff75b2 */ /* 0x0087220008000100 */
[----:B------:R3:W1:Y:S01]  /*05f0*/  SYNCS.EXCH.64 URZ, [UR9+0x50], UR10 ;  /* 0x0000500a09ff75b2 */ /* 0x0006620008000100 */
        /* <DEDUP_REMOVED lines=17> */
[----:B------:R3:W1:Y:S02]  /*0710*/  SYNCS.EXCH.64 URZ, [UR9+0x98], UR10 ;  /* 0x0000980a09ff75b2 */ /* 0x0006640008000100 */
[----:B---3--:R-:W-:Y:S01]  /*0720*/  NOP ;  /* 0x0000000000007918 */ /* 0x008fe20000000000 */
.L_x_10:
[----:B------:R-:W-:Y:S05]  /*0730*/  BSYNC.RECONVERGENT B0 ;  /* 0x0000000000007941 */ /* 0x000fea0003800200 */
.L_x_9:
[----:B------:R-:W3:Y:S01]  /*0740*/  SHFL.IDX PT, R0, R127, RZ, 0x1f ;  /* 0x00001fff7f007589 */ /* 0x000ee200000e0000 */
[----:B------:R-:W-:Y:S01]  /*0750*/  NOP ;  /* 0x0000000000007918 */ /* 0x000fe20000000000 */
[----:B---3--:R-:W-:-:S13]  /*0760*/  ISETP.NE.AND P1, PT, R0, 0x1, PT ;  /* 0x000000010000780c */ /* 0x008fda0003f25270 */
[----:B------:R-:W-:Y:S05]  /*0770*/  @P1 BRA `(.L_x_11) ;  /* 0x00000000004c1947 */ /* 0x000fea0003800000 */
[----:B------:R-:W-:Y:S01]  /*0780*/  UMOV UR10, 0x400 ;  /* 0x00000400000a7882 */ /* 0x000fe20000000000 */
[----:B------:R-:W-:Y:S01]  /*0790*/  UMOV UR9, 0x20 ;  /* 0x0000002000097882 */ /* 0x000fe20000000000 */
[----:B------:R-:W-:Y:S01]  /*07a0*/  UMOV UR8, 0x80 ;  /* 0x0000008000087882 */ /* 0x000fe20000000000 */
[----:B------:R-:W-:Y:S02]  /*07b0*/  ULEA UR10, UR4, UR10, 0x18 ;  /* 0x0000000a040a7291 */ /* 0x000fe4000f8ec0ff */
[----:B------:R-:W-:-:S04]  /*07c0*/  UIADD3 UR14, UPT, UPT, -UR9, 0x100000, URZ ;  /* 0x00100000090e7890 */ /* 0x000fc8000fffe1ff */
[----:B------:R-:W-:Y:S02]  /*07d0*/  USHF.L.U32 UR15, UR14, 0xb, URZ ;  /* 0x0000000b0e0f7899 */ /* 0x000fe400080006ff */
[----:B------:R-:W-:Y:S02]  /*07e0*/  USHF.L.U32 UR14, UR14, 0x1, URZ ;  /* 0x000000010e0e7899 */ /* 0x000fe400080006ff */
[----:B------:R-:W-:-:S04]  /*07f0*/  UIADD3 UR8, UPT, UPT, -UR8, 0x100000, URZ ;  /* 0x0010000008087890 */ /* 0x000fc8000fffe1ff */
[----:B------:R-:W-:Y:S02]  /*0800*/  USHF.L.U32 UR9, UR8, 0xb, URZ ;  /* 0x0000000b08097899 */ /* 0x000fe400080006ff */
[----:B------:R-:W-:Y:S01]  /*0810*/  USHF.L.U32 UR8, UR8, 0x1, URZ ;  /* 0x0000000108087899 */ /* 0x000fe200080006ff */
[----:B------:R-:W-:Y:S01]  /*0820*/  ELECT P1, URZ, PT ;  /* 0x0000000000ff782f */ /* 0x000fe20003820000 */
[----:B------:R-:W3:Y:S02]  /*0830*/  FENCE.VIEW.ASYNC.S ;  /* 0x00000000000073c6 */ /* 0x000ee40000000000 */
[----:B---3--:R3:W1:Y:S08]  /*0840*/  SYNCS.EXCH.64 URZ, [UR10+0xa0], UR14 ;  /* 0x0000a00e0aff75b2 */ /* 0x0086700008000100 */
[----:B------:R3:W1:Y:S01]  /*0850*/  SYNCS.EXCH.64 URZ, [UR10+0xb8], UR8 ;  /* 0x0000b8080aff75b2 */ /* 0x0006620008000100 */
[----:B------:R3:W1:Y:S01]  /*0860*/  SYNCS.EXCH.64 URZ, [UR10+0xa8], UR14 ;  /* 0x0000a80e0aff75b2 */ /* 0x0006620008000100 */
[----:B------:R3:W1:Y:S01]  /*0870*/  SYNCS.EXCH.64 URZ, [UR10+0xc0], UR8 ;  /* 0x0000c0080aff75b2 */ /* 0x0006620008000100 */
[----:B------:R3:W1:Y:S01]  /*0880*/  SYNCS.EXCH.64 URZ, [UR10+0xb0], UR14 ;  /* 0x0000b00e0aff75b2 */ /* 0x0006620008000100 */
[----:B------:R3:W1:Y:S01]  /*0890*/  SYNCS.EXCH.64 URZ, [UR10+0xc8], UR8 ;  /* 0x0000c8080aff75b2 */ /* 0x0006620008000100 */
[----:B------:R-:W-:Y:S01]  /*08a0*/  NOP ;  /* 0x0000000000007918 */ /* 0x000fe20000000000 */
.L_x_11:
[----:B------:R-:W2:Y:S01]  /*08b0*/  SHFL.IDX PT, R0, R127, RZ, 0x1f ;  /* 0x00001fff7f007589 */ /* 0x000ea200000e0000 */
[----:B------:R-:W-:Y:S01]  /*08c0*/  NOP ;  /* 0x0000000000007918 */ /* 0x000fe20000000000 */
[----:B--2---:R-:W-:-:S13]  /*08d0*/  ISETP.NE.AND P1, PT, R0, 0x3, PT ;  /* 0x000000030000780c */ /* 0x004fda0003f25270 */
[----:B------:R-:W-:Y:S05]  /*08e0*/  @P1 BRA `(.L_x_12) ;  /* 0x00000000002c1947 */ /* 0x000fea0003800000 */
[----:B---3--:R-:W-:Y:S01]  /*08f0*/  UMOV UR9, 0x400 ;  /* 0x0000040000097882 */ /* 0x008fe20000000000 */
[----:B------:R-:W-:Y:S01]  /*0900*/  UMOV UR8, 0x20 ;  /* 0x0000002000087882 */ /* 0x000fe20000000000 */
[----:B------:R-:W-:Y:S02]  /*0910*/  ULEA UR9, UR4, UR9, 0x18 ;  /* 0x0000000904097291 */ /* 0x000fe4000f8ec0ff */
[----:B------:R-:W-:-:S04]  /*0920*/  UIADD3 UR10, UPT, UPT, -UR8, 0x100000, URZ ;  /* 0x00100000080a7890 */ /* 0x000fc8000fffe1ff */
[----:B------:R-:W-:Y:S02]  /*0930*/  USHF.L.U32 UR11, UR10, 0xb, URZ ;  /* 0x0000000b0a0b7899 */ /* 0x000fe400080006ff */
[----:B------:R-:W-:Y:S01]  /*0940*/  USHF.L.U32 UR10, UR10, 0x1, URZ ;  /* 0x000000010a0a7899 */ /* 0x000fe200080006ff */
[----:B------:R-:W-:Y:S01]  /*0950*/  ELECT P1, URZ, PT ;  /* 0x0000000000ff782f */ /* 0x000fe20003820000 */
[----:B------:R-:W2:Y:S10]  /*0960*/  FENCE.VIEW.ASYNC.S ;  /* 0x00000000000073c6 */ /* 0x000eb40000000000 */
[----:B--2---:R2:W3:Y:S01]  /*0970*/  SYNCS.EXCH.64 URZ, [UR9+0xd0], UR10 ;  /* 0x0000d00a09ff75b2 */ /* 0x0044e20008000100 */
[----:B------:R2:W1:Y:S01]  /*0980*/  SYNCS.EXCH.64 URZ, [UR9+0xd8], UR10 ;  /* 0x0000d80a09ff75b2 */ /* 0x0004620008000100 */
[----:B------:R-:W-:Y:S01]  /*0990*/  NOP ;  /* 0x0000000000007918 */ /* 0x000fe20000000000 */
.L_x_12:
[----:B------:R-:W4:Y:S01]  /*09a0*/  SHFL.IDX PT, R0, R127, RZ, 0x1f ;  /* 0x00001fff7f007589 */ /* 0x000f2200000e0000 */
[----:B------:R-:W-:Y:S01]  /*09b0*/  NOP ;  /* 0x0000000000007918 */ /* 0x000fe20000000000 */
[----:B----4-:R-:W-:-:S13]  /*09c0*/  ISETP.NE.AND P1, PT, R0, 0x4, PT ;  /* 0x000000040000780c */ /* 0x010fda0003f25270 */
[----:B------:R-:W-:Y:S05]  /*09d0*/  @P1 BRA `(.L_x_13) ;  /* 0x0000000000481947 */ /* 0x000fea0003800000 */
[----:B--23--:R-:W-:Y:S01]  /*09e0*/  UMOV UR10, 0x1a0 ;  /* 0x000001a0000a7882 */ /* 0x00cfe20000000000 */
[----:B------:R-:W-:Y:S01]  /*09f0*/  UMOV UR9, 0x400 ;  /* 0x0000040000097882 */ /* 0x000fe20000000000 */
[----:B------:R-:W-:Y:S01]  /*0a00*/  USEL UR10, UR10, 0x1e0, UP5 ;  /* 0x000001e00a0a7887 */ /* 0x000fe2000a800000 */
        /* <DEDUP_REMOVED lines=9> */
[----:B------:R-:W2:Y:S02]  /*0aa0*/  FENCE.VIEW.ASYNC.S ;  /* 0x00000000000073c6 */ /* 0x000ea40000000000 */
[----:B--2---:R4:W2:Y:S08]  /*0ab0*/  SYNCS.EXCH.64 URZ, [UR9+0xe0], UR14 ;  /* 0x0000e00e09ff75b2 */ /* 0x0048b00008000100 */
[----:B------:R4:W3:Y:S01]  /*0ac0*/  SYNCS.EXCH.64 URZ, [UR9+0xf0], UR10 ;  /* 0x0000f00a09ff75b2 */ /* 0x0008e20008000100 */
[----:B------:R4:W1:Y:S01]  /*0ad0*/  SYNCS.EXCH.64 URZ, [UR9+0xe8], UR14 ;  /* 0x0000e80e09ff75b2 */ /* 0x0008620008000100 */
[----:B------:R4:W1:Y:S02]  /*0ae0*/  SYNCS.EXCH.64 URZ, [UR9+0xf8], UR10 ;  /* 0x0000f80a09ff75b2 */ /* 0x0008640008000100 */
[----:B----4-:R-:W-:Y:S01]  /*0af0*/  NOP ;  /* 0x0000000000007918 */ /* 0x010fe20000000000 */
.L_x_13:
[----:B------:R-:W4:Y:S01]  /*0b00*/  SHFL.IDX PT, R0, R127, RZ, 0x1f ;  /* 0x00001fff7f007589 */ /* 0x000f2200000e0000 */
[----:B------:R-:W-:Y:S01]  /*0b10*/  NOP ;  /* 0x0000000000007918 */ /* 0x000fe20000000000 */
[----:B----4-:R-:W-:-:S13]  /*0b20*/  ISETP.NE.AND P1, PT, R0, 0x5, PT ;  /* 0x000000050000780c */ /* 0x010fda0003f25270 */
[----:B------:R-:W-:Y:S05]  /*0b30*/  @P1 BRA `(.L_x_14) ;  /* 0x0000000000541947 */ /* 0x000fea0003800000 */
[----:B--23--:R-:W-:Y:S01]  /*0b40*/  UMOV UR10, 0x400 ;  /* 0x00000400000a7882 */ /* 0x00cfe20000000000 */
        /* <DEDUP_REMOVED lines=14> */
[----:B------:R4:W1:Y:S01]  /*0c30*/  SYNCS.EXCH.64 URZ, [UR10+0x128], UR8 ;  /* 0x000128080aff75b2 */ /* 0x0008620008000100 */
[----:B------:R4:W1:Y:S01]  /*0c40*/  SYNCS.EXCH.64 URZ, [UR10+0x110], UR14 ;  /* 0x0001100e0aff75b2 */ /* 0x0008620008000100 */
[----:B------:R4:W1:Y:S01]  /*0c50*/  SYNCS.EXCH.64 URZ, [UR10+0x130], UR8 ;  /* 0x000130080aff75b2 */ /* 0x0008620008000100 */
[----:B------:R4:W1:Y:S01]  /*0c60*/  SYNCS.EXCH.64 URZ, [UR10+0x118], UR14 ;  /* 0x0001180e0aff75b2 */ /* 0x0008620008000100 */
[----:B------:R4:W1:Y:S02]  /*0c70*/  SYNCS.EXCH.64 URZ, [UR10+0x138], UR8 ;  /* 0x000138080aff75b2 */ /* 0x0008640008000100 */
[----:B----4-:R-:W-:Y:S01]  /*0c80*/  NOP ;  /* 0x0000000000007918 */ /* 0x010fe20000000000 */
.L_x_14:
[----:B------:R-:W4:Y:S01]  /*0c90*/  SHFL.IDX PT, R0, R127, RZ, 0x1f ;  /* 0x00001fff7f007589 */ /* 0x000f2200000e0000 */
[----:B------:R-:W-:Y:S01]  /*0ca0*/  ISETP.NE.OR P0, PT, RZ, UR7, !P0 ;  /* 0x00000007ff007c0c */ /* 0x000fe2000c705670 */
[----:B------:R-:W-:Y:S01]  /*0cb0*/  NOP ;  /* 0x0000000000007918 */ /* 0x000fe20000000000 */
[----:B----4-:R-:W-:-:S13]  /*0cc0*/  ISETP.NE.AND P1, PT, R0, 0x3, PT ;  /* 0x000000030000780c */ /* 0x010fda0003f25270 */
[----:B------:R-:W-:Y:S05]  /*0cd0*/  @P1 BRA `(.L_x_15) ;  /* 0x0000000000341947 */ /* 0x000fea0003800000 */
[----:B--23--:R-:W-:Y:S01]  /*0ce0*/  UMOV UR9, 0x400 ;  /* 0x0000040000097882 */ /* 0x00cfe20000000000 */
[----:B------:R-:W-:Y:S01]  /*0cf0*/  UMOV UR8, 0x20 ;  /* 0x0000002000087882 */ /* 0x000fe20000000000 */
[----:B------:R-:W-:Y:S02]  /*0d00*/  ULEA UR9, UR4, UR9, 0x18 ;  /* 0x0000000904097291 */ /* 0x000fe4000f8ec0ff */
[----:B------:R-:W-:-:S04]  /*0d10*/  UIADD3 UR10, UPT, UPT, -UR8, 0x100000, URZ ;  /* 0x00100000080a7890 */ /* 0x000fc8000fffe1ff */
[----:B------:R-:W-:Y:S02]  /*0d20*/  USHF.L.U32 UR11, UR10, 0xb, URZ ;  /* 0x0000000b0a0b7899 */ /* 0x000fe400080006ff */
[----:B------:R-:W-:Y:S01]  /*0d30*/  USHF.L.U32 UR10, UR10, 0x1, URZ ;  /* 0x000000010a0a7899 */ /* 0x000fe200080006ff */
[----:B------:R-:W-:Y:S01]  /*0d40*/  ELECT P1, URZ, PT ;  /* 0x0000000000ff782f */ /* 0x000fe20003820000 */
[----:B------:R-:W2:Y:S10]  /*0d50*/  FENCE.VIEW.ASYNC.S ;  /* 0x00000000000073c6 */ /* 0x000eb40000000000 */
[----:B--2---:R4:W2:Y:S01]  /*0d60*/  SYNCS.EXCH.64 URZ, [UR9+0x140], UR10 ;  /* 0x0001400a09ff75b2 */ /* 0x0048a20008000100 */
[----:B------:R4:W3:Y:S01]  /*0d70*/  SYNCS.EXCH.64 URZ, [UR9+0x150], UR10 ;  /* 0x0001500a09ff75b2 */ /* 0x0008e20008000100 */
[----:B------:R4:W1:Y:S01]  /*0d80*/  SYNCS.EXCH.64 URZ, [UR9+0x148], UR10 ;  /* 0x0001480a09ff75b2 */ /* 0x0008620008000100 */
[----:B------:R4:W1:Y:S02]  /*0d90*/  SYNCS.EXCH.64 URZ, [UR9+0x158], UR10 ;  /* 0x0001580a09ff75b2 */ /* 0x0008640008000100 */
[----:B----4-:R-:W-:Y:S01]  /*0da0*/  NOP ;  /* 0x0000000000007918 */ /* 0x010fe20000000000 */
.L_x_15:
[----:B------:R-:W-:Y:S01]  /*0db0*/  VOTEU.ALL UP1, P0 ;  /* 0x0000000000ff7886 */ /* 0x000fe20000020000 */
[----:B--23--:R-:W2:Y:S01]  /*0dc0*/  LDCU UR9, c[0x0][0x36c] ;  /* 0x00006d80ff0977ac */ /* 0x00cea20008000800 */
[----:B------:R-:W-:Y:S01]  /*0dd0*/  NOP ;  /* 0x0000000000007918 */ /* 0x000fe20000000000 */
[----:B------:R-:W-:Y:S01]  /*0de0*/  LOP3.LUT R10, R121, 0x1f, RZ, 0xc0, !PT ;  /* 0x0000001f790a7812 */ /* 0x000fe200078ec0ff */
[----:B------:R-:W-:Y:S01]  /*0df0*/  UMOV UR10, 0x20 ;  /* 0x00000020000a7882 */ /* 0x000fe20000000000 */
[----:B------:R-:W-:Y:S01]  /*0e00*/  @!UP1 UMOV UR8, 0x400 ;  /* 0x0000040000089882 */ /* 0x000fe20000000000 */
[----:B------:R-:W-:-:S04]  /*0e10*/  @!UP1 UIADD3 UR10, UPT, UPT, -UR10, 0x100000, URZ ;  /* 0x001000000a0a9890 */ /* 0x000fc8000fffe1ff */
[----:B------:R-:W-:Y:S02]  /*0e20*/  @!UP1 USHF.L.U32 UR11, UR10, 0xb, URZ ;  /* 0x0000000b0a0b9899 */ /* 0x000fe400080006ff */
[----:B------:R-:W-:Y:S02]  /*0e30*/  @!UP1 USHF.L.U32 UR10, UR10, 0x1, URZ ;  /* 0x000000010a0a9899 */ /* 0x000fe400080006ff */
[----:B------:R-:W-:Y:S01]  /*0e40*/  @!UP1 ULEA UR8, UR4, UR8, 0x18 ;  /* 0x0000000804089291 */ /* 0x000fe2000f8ec0ff */
[----:B------:R-:W-:Y:S01]  /*0e50*/  VOTEU.ALL UP1, P0 ;  /* 0x0000000000ff7886 */ /* 0x000fe20000020000 */
[----:B------:R-:W-:Y:S01]  /*0e60*/  UISETP.NE.AND UP4, UPT, UR7, URZ, UPT ;  /* 0x000000ff0700728c */ /* 0x000fe2000bf85270 */
[----:B------:R-:W3:Y:S09]  /*0e70*/  FENCE.VIEW.ASYNC.S ;  /* 0x00000000000073c6 */ /* 0x000ef20000000000 */
[----:B---3--:R3:W4:Y:S01]  /*0e80*/  @!UP1 SYNCS.EXCH.64 URZ, [UR8+0x160], UR10 ;  /* 0x0001600a08ff95b2 */ /* 0x0087220008000100 */
[----:B--2---:R-:W-:-:S09]  /*0e90*/  UISETP.EQ.U32.AND UP1, UPT, UR9, 0x1, UPT ;  /* 0x000000010900788c */ /* 0x004fd2000bf22070 */
[----:B------:R-:W-:Y:S05]  /*0ea0*/  BRA.U !UP1, `(.L_x_16) ;  /* 0x0000000109087547 */ /* 0x000fea000b800000 */
[----:B-1--4-:R-:W-:Y:S01]  /*0eb0*/  UCGABAR_ARV ;  /* 0x00000000000079c7 */ /* 0x012fe20008000000 */
[----:B------:R-:W-:Y:S05]  /*0ec0*/  BRA `(.L_x_17) ;  /* 0x0000000000047947 */ /* 0x000fea0003800000 */
.L_x_16:
[----:B-1--4-:R-:W-:Y:S01]  /*0ed0*/  NOP ;  /* 0x0000000000007918 */ /* 0x012fe20000000000 */
.L_x_17:
[----:B------:R-:W1:Y:S01]  /*0ee0*/  S2R R18, SR_CTAID.Y ;  /* 0x0000000000127919 */ /* 0x000e620000002600 */
[----:B------:R-:W-:-:S05]  /*0ef0*/  CS2R.32 R120, SR_CgaSize ;  /* 0x0000000000787805 */ /* 0x000fca0000008a00 */
[----:B------:R-:W-:-:S05]  /*0f00*/  IMAD R120, R120, -0xa0, RZ ;  /* 0xffffff6078787824 */ /* 0x000fca00078e02ff */
[----:B---3--:R-:W-:-:S14]  /*0f10*/  R2UR UR8, R120 ;  /* 0x00000000780872ca */ /* 0x008fdc00000e0000 */
[----:B------:R-:W2:Y:S01]  /*0f20*/  LDCU UR8, c[0x0][UR8+0x2b4] ;  /* 0x00005680080877ac */ /* 0x000ea20008000800 */
[----:B------:R-:W-:-:S05]  /*0f30*/  CS2R.32 R0, SR_CgaSize ;  /* 0x0000000000007805 */ /* 0x000fca0000008a00 */
[----:B------:R-:W-:-:S06]  /*0f40*/  IMAD R0, R0, -0xa0, RZ ;  /* 0xffffff6000007824 */ /* 0x000fcc00078e02ff */
[----:B------:R-:W3:Y:S01]  /*0f50*/  LDC R0, c[0x0][R0+0x2a4] ;  /* 0x0000a90000007b82 */ /* 0x000ee20000000800 */
[----:B------:R-:W-:Y:S01]  /*0f60*/  PRMT R8, RZ, 0x7610, R8 ;  /* 0x00007610ff087816 */ /* 0x000fe20000000008 */
[----:B------:R-:W4:Y:S01]  /*0f70*/  S2R R11, SR_CTAID.X ;  /* 0x00000000000b7919 */ /* 0x000f220000002500 */
[----:B------:R-:W-:-:S05]  /*0f80*/  CS2R.32 R120, SR_CgaSize ;  /* 0x0000000000787805 */ /* 0x000fca0000008a00 */
[----:B------:R-:W-:-:S05]  /*0f90*/  IMAD R120, R120, -0xa0, RZ ;  /* 0xffffff6078787824 */ /* 0x000fca00078e02ff */
[----:B------:R-:W-:-:S14]  /*0fa0*/  R2UR UR9, R120 ;  /* 0x00000000780972ca */ /* 0x000fdc00000e0000 */
[----:B------:R-:W3:Y:S01]  /*0fb0*/  LDCU UR9, c[0x0][UR9+0x2b0] ;  /* 0x00005600090977ac */ /* 0x000ee20008000800 */
[----:B------:R-:W-:Y:S01]  /*0fc0*/  UISETP.NE.AND UP2, UPT, UR7, 0x2, UPT ;  /* 0x000000020700788c */ /* 0x000fe2000bf45270 */
[----:B------:R-:W2:Y:S01]  /*0fd0*/  LDC R9, c[0x0][0xb24] ;  /* 0x0002c900ff097b82 */ /* 0x000ea20000000800 */
[----:B------:R-:W-:-:S05]  /*0fe0*/  CS2R.32 R2, SR_CgaSize ;  /* 0x0000000000027805 */ /* 0x000fca0000008a00 */
[----:B------:R-:W-:-:S06]  /*0ff0*/  IMAD R2, R2, -0xa0, RZ ;  /* 0xffffff6002027824 */ /* 0x000fcc00078e02ff */
[----:B------:R-:W3:Y:S08]  /*1000*/  LDC R2, c[0x0][R2+0x2a0] ;  /* 0x0000a80002027b82 */ /* 0x000ef00000000800 */
[----:B------:R-:W3:Y:S01]  /*1010*/  LDC R94, c[0x0][0xb24] ;  /* 0x0002c900ff5e7b82 */ /* 0x000ee20000000800 */
[----:B-1----:R-:W-:-:S07]  /*1020*/  I2FP.F32.U32 R3, R18 ;  /* 0x0000001200037245 */ /* 0x002fce0000201000 */
[----:B------:R-:W1:Y:S01]  /*1030*/  S2UR UR36, SR_CTAID.Z ;  /* 0x00000000002479c3 */ /* 0x000e620000002700 */
[----:B--2---:R-:W-:Y:S01]  /*1040*/  ISETP.GE.AND P0, PT, R9, 0x1, PT ;  /* 0x000000010900780c */ /* 0x004fe20003f06270 */
[----:B----4-:R-:W-:Y:S01]  /*1050*/  IMAD.MOV.U32 R19, RZ, RZ, R11 ;  /* 0x000000ffff137224 */ /* 0x010fe200078e000b */
[----:B------:R-:W-:Y:S01]  /*1060*/  I2FP.F32.U32 R4, R11 ;  /* 0x0000000b00047245 */ /* 0x000fe20000201000 */
[----:B------:R-:W-:Y:S01]  /*1070*/  FMUL R3, R3, UR8 ;  /* 0x0000000803037c20 */ /* 0x000fe20008400000 */
[----:B------:R-:W2:Y:S03]  /*1080*/  LDCU UR8, c[0x0][0xb30] ;  /* 0x00016600ff0877ac */ /* 0x000ea60008000800 */
[----:B---3--:R-:W-:Y:S01]  /*1090*/  FMUL R4, R4, UR9 ;  /* 0x0000000904047c20 */ /* 0x008fe20008400000 */
[----:B------:R-:W3:Y:S08]  /*10a0*/  F2I.U32.TRUNC.NTZ R67, R3 ;  /* 0x0000000300437305 */ /* 0x000ef0000020f000 */
[----:B------:R-:W4:Y:S01]  /*10b0*/  F2I.U32.TRUNC.NTZ R120, R4 ;  /* 0x0000000400787305 */ /* 0x000f22000020f000 */
[----:B--2---:R-:W-:Y:S01]  /*10c0*/  UISETP.NE.AND UP3, UPT, UR8, 0x1, UPT ;  /* 0x000000010800788c */ /* 0x004fe2000bf65270 */
[----:B---3--:R-:W-:-:S05]  /*10d0*/  IADD3 R67, PT, PT, -R67, RZ, RZ ;  /* 0x000000ff43437210 */ /* 0x008fca0007ffe1ff */
[----:B------:R-:W-:Y:S01]  /*10e0*/  IMAD R67, R0, R67, R18 ;  /* 0x0000004300437224 */ /* 0x000fe200078e0212 */
[----:B------:R-:W-:Y:S01]  /*10f0*/  PRMT R0, RZ, 0x7610, R0 ;  /* 0x00007610ff007816 */ /* 0x000fe20000000000 */
[----:B----4-:R-:W-:-:S04]  /*1100*/  IMAD.MOV R120, RZ, RZ, -R120 ;  /* 0x000000ffff787224 */ /* 0x010fc800078e0a78 */
[----:B------:R-:W-:Y:S01]  /*1110*/  IMAD R120, R2, R120, R11 ;  /* 0x0000007802787224 */ /* 0x000fe200078e020b */
[----:B-1----:R-:W-:Y:S06]  /*1120*/  BRA.U UP4, `(.L_x_18) ;  /* 0x0000000104247547 */ /* 0x002fec000b800000 */
[----:B------:R-:W-:Y:S01]  /*1130*/  ISETP.NE.AND P1, PT, R67, RZ, PT ;  /* 0x000000ff4300720c */ /* 0x000fe20003f25270 */
[----:B------:R-:W-:Y:S01]  /*1140*/  IMAD.MOV.U32 R0, RZ, RZ, 0x3 ;  /* 0x00000003ff007424 */ /* 0x000fe200078e00ff */
[C---:B------:R-:W-:Y:S02]  /*1150*/  LOP3.LUT R3, R120.reuse, 0xfffffffe, RZ, 0xc0, !PT ;  /* 0xfffffffe78037812 */ /* 0x040fe400078ec0ff */
[----:B------:R-:W-:Y:S02]  /*1160*/  ISETP.LT.U32.OR P1, PT, R120, 0x2, !P1 ;  /* 0x000000027800780c */ /* 0x000fe40004f21470 */
[----:B------:R-:W-:Y:S02]  /*1170*/  SHF.L.U32 R0, R0, R3, RZ ;  /* 0x0000000300007219 */ /* 0x000fe400000006ff */
[----:B------:R-:W-:Y:S02]  /*1180*/  SEL R5, RZ, 0x1, !P1 ;  /* 0x00000001ff057807 */ /* 0x000fe40004800000 */
[----:B------:R-:W-:-:S05]  /*1190*/  SEL R2, RZ, 0x2, !P1 ;  /* 0x00000002ff027807 */ /* 0x000fca0004800000 */
[----:B------:R-:W-:-:S05]  /*11a0*/  IMAD.IADD R2, R5, 0x1, R2 ;  /* 0x0000000105027824 */ /* 0x000fca00078e0202 */
[----:B------:R-:W-:Y:S02]  /*11b0*/  PRMT R8, R2, 0x7610, R8 ;  /* 0x0000761002087816 */ /* 0x000fe40000000008 */
.L_x_18:
[----:B------:R-:W-:Y:S05]  /*11c0*/  @!P0 BRA `(.L_x_19) ;  /* 0x0000000000b88947 */ /* 0x000fea0003800000 */
[----:B------:R-:W1:Y:S01]  /*11d0*/  LDC.64 R4, c[0x0][0xb18] ;  /* 0x0002c600ff047b82 */ /* 0x000e620000000a00 */
[----:B------:R-:W-:-:S07]  /*11e0*/  ISETP.NE.AND P0, PT, R9, 0x1, PT ;  /* 0x000000010900780c */ /* 0x000fce0003f05270 */
[----:B------:R-:W2:Y:S08]  /*11f0*/  LDC R14, c[0x0][0xb0c] ;  /* 0x0002c300ff0e7b82 */ /* 0x000eb00000000800 */
[----:B------:R-:W3:Y:S08]  /*1200*/  LDC R13, c[0x0][0x370] ;  /* 0x0000dc00ff0d7b82 */ /* 0x000ef00000000800 */
[----:B------:R-:W4:Y:S01]  /*1210*/  LDC R16, c[0x0][0x374] ;  /* 0x0000dd00ff107b82 */ /* 0x000f220000000800 */
[----:B-1----:R-:W-:-:S07]  /*1220*/  ISETP.NE.AND P1, PT, R4, 0x1, PT ;  /* 0x000000010400780c */ /* 0x002fce0003f25270 */
[----:B------:R-:W3:Y:S01]  /*1230*/  LDC.64 R6, c[0x0][0xb10] ;  /* 0x0002c400ff067b82 */ /* 0x000ee20000000a00 */
[----:B--2---:R-:W-:-:S07]  /*1240*/  ISETP.NE.AND P2, PT, R14, 0x1, PT ;  /* 0x000000010e00780c */ /* 0x004fce0003f45270 */
[----:B------:R-:W1:Y:S08]  /*1250*/  LDC R12, c[0x0][0xb20] ;  /* 0x0002c800ff0c7b82 */ /* 0x000e700000000800 */
[----:B------:R-:W2:Y:S01]  /*1260*/  LDC.64 R2, c[0x0][0xb28] ;  /* 0x0002ca00ff027b82 */ /* 0x000ea20000000a00 */
[----:B----4-:R-:W-:-:S04]  /*1270*/  IMAD.HI.U32 R15, R16, R5, RZ ;  /* 0x00000005100f7227 */ /* 0x010fc800078e00ff */
[----:B------:R-:W-:-:S04]  /*1280*/  IMAD.HI.U32 R5, R18, R5, RZ ;  /* 0x0000000512057227 */ /* 0x000fc800078e00ff */
[----:B---3--:R-:W-:-:S04]  /*1290*/  IMAD.HI.U32 R20, R13, R6, RZ ;  /* 0x000000060d147227 */ /* 0x008fc800078e00ff */
[C---:B------:R-:W-:Y:S01]  /*12a0*/  IMAD.HI.U32 R22, R11.reuse, R6, RZ ;  /* 0x000000060b167227 */ /* 0x040fe200078e00ff */
[-C--:B------:R-:W-:Y:S02]  /*12b0*/  @P2 SHF.R.U32.HI R13, RZ, R7.reuse, R20 ;  /* 0x00000007ff0d2219 */ /* 0x080fe40000011614 */
[-C--:B-1----:R-:W-:Y:S02]  /*12c0*/  @P1 SHF.R.U32.HI R16, RZ, R12.reuse, R15 ;  /* 0x0000000cff101219 */ /* 0x082fe4000001160f */
[----:B------:R-:W-:Y:S02]  /*12d0*/  SHF.R.U32.HI R5, RZ, R12, R5 ;  /* 0x0000000cff057219 */ /* 0x000fe40000011605 */
[----:B------:R-:W-:Y:S02]  /*12e0*/  SHF.R.U32.HI R22, RZ, R7, R22 ;  /* 0x00000007ff167219 */ /* 0x000fe40000011616 */
[----:B------:R-:W-:Y:S01]  /*12f0*/  SEL R5, R18, R5, !P1 ;  /* 0x0000000512057207 */ /* 0x000fe20004800000 */
[----:B--2---:R-:W-:Y:S01]  /*1300*/  IMAD.HI.U32 R20, R16, R2, RZ ;  /* 0x0000000210147227 */ /* 0x004fe200078e00ff */
[----:B------:R-:W-:-:S02]  /*1310*/  SEL R19, R11, R22, !P2 ;  /* 0x000000160b137207 */ /* 0x000fc40005000000 */
[----:B------:R-:W-:Y:S01]  /*1320*/  IADD3 R7, PT, PT, -R5, RZ, RZ ;  /* 0x000000ff05077210 */ /* 0x000fe20007ffe1ff */
[----:B------:R-:W-:Y:S01]  /*1330*/  IMAD.HI.U32 R6, R13, R2, RZ ;  /* 0x000000020d067227 */ /* 0x000fe200078e00ff */
[----:B------:R-:W-:-:S03]  /*1340*/  @P0 SHF.R.U32.HI R16, RZ, R3, R20 ;  /* 0x00000003ff100219 */ /* 0x000fc60000011614 */
[----:B------:R-:W-:Y:S01]  /*1350*/  IMAD R7, R4, R7, R18 ;  /* 0x0000000704077224 */ /* 0x000fe200078e0212 */
[----:B------:R-:W-:Y:S01]  /*1360*/  @P0 SHF.R.U32.HI R13, RZ, R3, R6 ;  /* 0x00000003ff0d0219 */ /* 0x000fe20000011606 */
[----:B------:R-:W-:-:S04]  /*1370*/  IMAD R16, R16, R9, RZ ;  /* 0x0000000910107224 */ /* 0x000fc800078e02ff */
[----:B------:R-:W-:Y:S01]  /*1380*/  IMAD R6, R13, R9, RZ ;  /* 0x000000090d067224 */ /* 0x000fe200078e02ff */
[----:B------:R-:W-:-:S04]  /*1390*/  ISETP.GE.AND P1, PT, R5, R16, PT ;  /* 0x000000100500720c */ /* 0x000fc80003f26270 */
[----:B------:R-:W-:Y:S01]  /*13a0*/  ISETP.GE.OR P1, PT, R19, R6, P1 ;  /* 0x000000061300720c */ /* 0x000fe20000f26670 */
[----:B------:R-:W-:-:S05]  /*13b0*/  IMAD.HI.U32 R6, R5, R2, RZ ;  /* 0x0000000205067227 */ /* 0x000fca00078e00ff */
[----:B------:R-:W-:-:S04]  /*13c0*/  SHF.R.U32.HI R6, RZ, R3, R6 ;  /* 0x00000003ff067219 */ /* 0x000fc80000011606 */
[----:B------:R-:W-:-:S03]  /*13d0*/  SEL R6, R5, R6, !P0 ;  /* 0x0000000605067207 */ /* 0x000fc60004000000 */
[----:B------:R-:W-:Y:S01]  /*13e0*/  @!P1 IMAD.HI.U32 R12, R19, R2, RZ ;  /* 0x00000002130c9227 */ /* 0x000fe200078e00ff */
[----:B------:R-:W-:-:S04]  /*13f0*/  IADD3 R2, PT, PT, -R6, RZ, RZ ;  /* 0x000000ff06027210 */ /* 0x000fc80007ffe1ff */
[----:B------:R-:W-:Y:S01]  /*1400*/  @!P1 SHF.R.U32.HI R12, RZ, R3, R12 ;  /* 0x00000003ff0c9219 */ /* 0x000fe2000001160c */
[----:B------:R-:W-:-:S03]  /*1410*/  IMAD R2, R9, R2, R5 ;  /* 0x0000000209027224 */ /* 0x000fc600078e0205 */
[----:B------:R-:W-:-:S05]  /*1420*/  @!P1 SEL R3, R19, R12, !P0 ;  /* 0x0000000c13039207 */ /* 0x000fca0004000000 */
[--C-:B------:R-:W-:Y:S02]  /*1430*/  @!P1 IMAD.IADD R6, R6, 0x1, -R3.reuse ;  /* 0x0000000106069824 */ /* 0x100fe400078e0a03 */
[----:B------:R-:W-:Y:S01]  /*1440*/  @!P1 IMAD R3, R2, R13, R3 ;  /* 0x0000000d02039224 */ /* 0x000fe200078e0203 */
[----:B------:R-:W-:Y:S01]  /*1450*/  IADD3 R2, PT, PT, -R19, RZ, RZ ;  /* 0x000000ff13027210 */ /* 0x000fe20007ffe1ff */
[----:B------:R-:W-:Y:S02]  /*1460*/  @!P1 IMAD R5, R6, R9, R19 ;  /* 0x0000000906059224 */ /* 0x000fe400078e0213 */
[----:B------:R-:W-:Y:S02]  /*1470*/  @!P1 IMAD.MOV.U32 R19, RZ, RZ, R3 ;  /* 0x000000ffff139224 */ /* 0x000fe400078e0003 */
[----:B------:R-:W-:Y:S02]  /*1480*/  IMAD R2, R14, R2, R11 ;  /* 0x000000020e027224 */ /* 0x000fe400078e020b */
[----:B------:R-:W-:-:S02]  /*1490*/  IMAD R18, R5, R4, R7 ;  /* 0x0000000405127224 */ /* 0x000fc400078e0207 */
[----:B------:R-:W-:Y:S02]  /*14a0*/  IMAD R19, R19, R14, R2 ;  /* 0x0000000e13137224 */ /* 0x000fe400078e0202 */
.L_x_19:
[----:B------:R-:W-:Y:S05]  /*14b0*/  BRA.U UP3, `(.L_x_20) ;  /* 0x0000000103407547 */ /* 0x000fea000b800000 */
[----:B------:R-:W1:Y:S08]  /*14c0*/  LDC.64 R4, c[0x0][0xb10] ;  /* 0x0002c400ff047b82 */ /* 0x000e700000000a00 */
[----:B------:R-:W2:Y:S08]  /*14d0*/  LDC.64 R2, c[0x0][0xb18] ;  /* 0x0002c600ff027b82 */ /* 0x000eb00000000a00 */
[----:B------:R-:W3:Y:S08]  /*14e0*/  LDC R6, c[0x0][0xb20] ;  /* 0x0002c800ff067b82 */ /* 0x000ef00000000800 */
[----:B------:R-:W4:Y:S01]  /*14f0*/  LDC R12, c[0x0][0xb0c] ;  /* 0x0002c300ff0c7b82 */ /* 0x000f220000000800 */
[----:B-1----:R-:W-:-:S05]  /*1500*/  IMAD.HI.U32 R4, R19, R4, RZ ;  /* 0x0000000413047227 */ /* 0x002fca00078e00ff */
[----:B------:R-:W-:Y:S01]  /*1510*/  SHF.R.U32.HI R4, RZ, R5, R4 ;  /* 0x00000005ff047219 */ /* 0x000fe20000011604 */
[----:B--2---:R-:W-:Y:S01]  /*1520*/  IMAD.HI.U32 R3, R18, R3, RZ ;  /* 0x0000000312037227 */ /* 0x004fe200078e00ff */
[----:B------:R-:W-:-:S04]  /*1530*/  ISETP.NE.AND P0, PT, R2, 0x1, PT ;  /* 0x000000010200780c */ /* 0x000fc80003f05270 */
[----:B---3--:R-:W-:-:S04]  /*1540*/  SHF.R.U32.HI R3, RZ, R6, R3 ;  /* 0x00000006ff037219 */ /* 0x008fc80000011603 */
[----:B------:R-:W-:Y:S02]  /*1550*/  SEL R3, R18, R3, !P0 ;  /* 0x0000000312037207 */ /* 0x000fe40004000000 */
[----:B----4-:R-:W-:-:S04]  /*1560*/  ISETP.NE.AND P1, PT, R12, 0x1, PT ;  /* 0x000000010c00780c */ /* 0x010fc80003f25270 */
[----:B------:R-:W-:-:S05]  /*1570*/  SEL R6, R19, R4, !P1 ;  /* 0x0000000413067207 */ /* 0x000fca0004800000 */
[----:B------:R-:W-:Y:S02]  /*1580*/  IMAD.IADD R4, R3, 0x1, -R6 ;  /* 0x0000000103047824 */ /* 0x000fe400078e0a06 */
[----:B------:R-:W-:Y:S02]  /*1590*/  IMAD.IADD R3, R6, 0x1, -R3 ;  /* 0x0000000106037824 */ /* 0x000fe400078e0a03 */
[----:B------:R-:W-:Y:S02]  /*15a0*/  IMAD R19, R4, R12, R19 ;  /* 0x0000000c04137224 */ /* 0x000fe400078e0213 */
[----:B------:R-:W-:Y:S02]  /*15b0*/  IMAD R18, R3, R2, R18 ;  /* 0x0000000203127224 */ /* 0x000fe400078e0212 */
.L_x_20:
[----:B------:R-:W-:Y:S05]  /*15c0*/  BRA.U !UP1, `(.L_x_21) ;  /* 0x00000001090c7547 */ /* 0x000fea000b800000 */
[----:B------:R-:W-:Y:S01]  /*15d0*/  UCGABAR_WAIT ;  /* 0x0000000000007dc7 */ /* 0x000fe20008000000 */
[----:B------:R-:W-:Y:S01]  /*15e0*/  CCTL.IVALL ;  /* 0x00000000ff00798f */ /* 0x000fe20002000000 */
[----:B------:R-:W-:Y:S05]  /*15f0*/  BRA `(.L_x_22) ;  /* 0x0000000000047947 */ /* 0x000fea0003800000 */
.L_x_21:
[----:B------:R-:W-:Y:S06]  /*1600*/  BAR.SYNC.DEFER_BLOCKING 0x0 ;  /* 0x0000000000007b1d */ /* 0x000fec0000010000 */
.L_x_22:
[----:B------:R-:W-:Y:S05]  /*1610*/  BRA.U UP2, `(.L_x_23) ;  /* 0x0000001502887547 */ /* 0x000fea000b800000 */
[----:B------:R-:W1:Y:S01]  /*1620*/  LDCU UR21, c[0x0][0x38c] ;  /* 0x00007180ff1577ac */ /* 0x000e620008000800 */
[----:B------:R-:W2:Y:S01]  /*1630*/  LDC R9, c[0x0][0x370] ;  /* 0x0000dc00ff097b82 */ /* 0x000ea20000000800 */
[C---:B------:R-:W-:Y:S02]  /*1640*/  IMAD.SHL.U32 R17, R11.reuse, 0x20, RZ ;  /* 0x000000200b117824 */ /* 0x040fe400078e00ff */
[----:B------:R-:W-:Y:S01]  /*1650*/  HFMA2 R15, -RZ, RZ, 0, 5.9604644775390625e-08 ;  /* 0x00000001ff0f7431 */ /* 0x000fe200000001ff */
[----:B------:R-:W-:Y:S01]  /*1660*/  UISETP.NE.AND UP1, UPT, UR7, URZ, UPT ;  /* 0x000000ff0700728c */ /* 0x000fe2000bf25270 */
[----:B------:R-:W-:Y:S01]  /*1670*/  ISETP.NE.AND P4, PT, R10, RZ, P5 ;  /* 0x000000ff0a00720c */ /* 0x000fe20002f85270 */
[----:B------:R-:W-:Y:S01]  /*1680*/  IMAD.SHL.U32 R16, R11, 0x80, RZ ;  /* 0x000000800b107824 */ /* 0x000fe200078e00ff */
[----:B------:R-:W-:Y:S01]  /*1690*/  CS2R R12, SRZ ;  /* 0x00000000000c7805 */ /* 0x000fe2000001ff00 */
[----:B------:R-:W-:Y:S01]  /*16a0*/  IMAD.MOV.U32 R14, RZ, RZ, RZ ;  /* 0x000000ffff0e7224 */ /* 0x000fe200078e00ff */
[----:B------:R-:W3:Y:S01]  /*16b0*/  LDC R0, c[0x0][0x374] ;  /* 0x0000dd00ff007b82 */ /* 0x000ee20000000800 */
[----:B------:R-:W-:Y:S01]  /*16c0*/  MOV R10, 0x1 ;  /* 0x00000001000a7802 */ /* 0x000fe20000000f00 */
[----:B------:R-:W4:Y:S01]  /*16d0*/  LDCU.64 UR24, c[0x0][0x348] ;  /* 0x00006900ff1877ac */ /* 0x000f220008000a00 */
[----:B------:R-:W-:Y:S01]  /*16e0*/  LOP3.LUT R17, R17, 0x20, RZ, 0xc0, !PT ;  /* 0x0000002011117812 */ /* 0x000fe200078ec0ff */
[----:B------:R-:W-:Y:S01]  /*16f0*/  USEL UR13, UR13, 0x2, UP1 ;  /* 0x000000020d0d7887 */ /* 0x000fe20008800000 */
[----:B------:R-:W-:Y:S01]  /*1700*/  UMOV UR14, URZ ;  /* 0x000000ff000e7c82 */ /* 0x000fe20008000000 */
[----:B-1----:R-:W-:-:S04]  /*1710*/  UIADD3 UR5, UPT, UPT, UR21, 0x3f, URZ ;  /* 0x0000003f15057890 */ /* 0x002fc8000fffe0ff */
[----:B------:R-:W-:-:S04]  /*1720*/  USHF.R.S32.HI UR23, URZ, 0x1f, UR5 ;  /* 0x0000001fff177899 */ /* 0x000fc80008011405 */
[----:B------:R-:W-:Y:S02]  /*1730*/  ULEA.HI UR23, UR23, UR5, URZ, 0x6 ;  /* 0x0000000517177291 */ /* 0x000fe4000f8f30ff */
[----:B------:R-:W-:Y:S02]  /*1740*/  UIADD3 UR5, UPT, UPT, UR21, -0x1, URZ ;  /* 0xffffffff15057890 */ /* 0x000fe4000fffe0ff */
[----:B------:R-:W-:Y:S02]  /*1750*/  USHF.R.S32.HI UR23, URZ, 0x6, UR23 ;  /* 0x00000006ff177899 */ /* 0x000fe40008011417 */
[----:B------:R-:W-:Y:S02]  /*1760*/  UISETP.GE.U32.AND UP2, UPT, UR5, -0x7f, UPT ;  /* 0xffffff810500788c */ /* 0x000fe4000bf46070 */
[----:B------:R-:W-:Y:S02]  /*1770*/  UISETP.LT.U32.AND UP0, UPT, UR23, 0xa, UPT ;  /* 0x0000000a1700788c */ /* 0x000fe4000bf01070 */
[----:B------:R-:W-:-:S02]  /*1780*/  UIADD3 UR21, UPT, UPT, UR21, 0x7e, URZ ;  /* 0x0000007e15157890 */ /* 0x000fc4000fffe0ff */
[----:B------:R-:W-:-:S04]  /*1790*/  USEL UR22, UR23, 0xa, UP0 ;  /* 0x0000000a17167887 */ /* 0x000fc80008000000 */
[----:B------:R-:W-:Y:S02]  /*17a0*/  UIADD3 UR7, UPT, UPT, UR22, -0x1, URZ ;  /* 0xffffffff16077890 */ /* 0x000fe4000fffe0ff */
[----:B------:R-:W-:Y:S02]  /*17b0*/  @UP2 UIADD3 UR7, UPT, UPT, UR22, URZ, URZ ;  /* 0x000000ff16072290 */ /* 0x000fe4000fffe0ff */
[----:B------:R-:W-:Y:S02]  /*17c0*/  UIADD3 UR15, UPT, UPT, UR23, -UR22, URZ ;  /* 0x80000016170f7290 */ /* 0x000fe4000fffe0ff */
[----:B------:R-:W-:Y:S02]  /*17d0*/  UIADD3 UR6, UPT, UPT, UR7, 0x1, URZ ;  /* 0x0000000107067890 */ /* 0x000fe4000fffe0ff */
[----:B--2-4-:R-:W-:-:S12]  /*17e0*/  UIADD3 UR7, UPT, UPT, -UR7, URZ, URZ ;  /* 0x000000ff07077290 */ /* 0x014fd8000fffe1ff */
.L_x_43:
[----:B------:R-:W-:Y:S01]  /*17f0*/  UISETP.NE.AND UP0, UPT, UR4, URZ, UPT ;  /* 0x000000ff0400728c */ /* 0x000fe2000bf05270 */
[----:B------:R-:W1:Y:S08]  /*1800*/  S2UR UR4, SR_CgaCtaId ;  /* 0x00000000000479c3 */ /* 0x000e700000008800 */
[----:B------:R-:W-:Y:S05]  /*1810*/  BRA.U UP0, `(.L_x_24) ;  /* 0x0000000100347547 */ /* 0x000fea000b800000 */
[----:B------:R-:W2:Y:S01]  /*1820*/  S2R R2, SR_CgaCtaId ;  /* 0x0000000000027919 */ /* 0x000ea20000008800 */
[----:B------:R-:W-:-:S04]  /*1830*/  MOV R3, 0x400 ;  /* 0x0000040000037802 */ /* 0x000fc80000000f00 */
[----:B--2---:R-:W-:Y:S02]  /*1840*/  LEA R3, R2, R3, 0x18 ;  /* 0x0000000302037211 */ /* 0x004fe400078ec0ff */
[----:B------:R-:W-:-:S03]  /*1850*/  SHF.L.U32 R2, R10, 0x1f, RZ ;  /* 0x0000001f0a027819 */ /* 0x000fc600000006ff */
[----:B------:R-:W-:-:S04]  /*1860*/  IMAD R3, R12, 0x8, R3 ;  /* 0x000000080c037824 */ /* 0x000fc800078e0203 */
[----:B------:R-:W2:Y:S02]  /*1870*/  SYNCS.PHASECHK.TRANS64.TRYWAIT P0, [R3+URZ+0x150], R2 ;  /* 0x00015002030075a7 */ /* 0x000ea400080011ff */
[----:B--2---:R-:W-:Y:S05]  /*1880*/  @!P0 BRA `(.L_x_25) ;  /* 0x0000009000148947 */ /* 0x004fea0003800000 */
.L_x_137:
[----:B------:R-:W-:Y:S01]  /*1890*/  VIADD R12, R12, 0x1 ;  /* 0x000000010c0c7836 */ /* 0x000fe20000000000 */
[----:B------:R2:W-:Y:S04]  /*18a0*/  SYNCS.ARRIVE.TRANS64.A1T0 RZ, [R3+URZ+0x140], RZ ;  /* 0x000140ff03ff79a7 */ /* 0x0005e800081000ff */
[----:B------:R-:W-:-:S04]  /*18b0*/  ISETP.NE.AND P0, PT, R12, 0x2, PT ;  /* 0x000000020c00780c */ /* 0x000fc80003f05270 */
[----:B------:R-:W-:Y:S02]  /*18c0*/  SEL R12, R12, RZ, P0 ;  /* 0x000000ff0c0c7207 */ /* 0x000fe40000000000 */
[----:B--2---:R-:W-:-:S04]  /*18d0*/  SEL R3, RZ, 0x1, P0 ;  /* 0x00000001ff037807 */ /* 0x004fc80000000000 */
[----:B------:R-:W-:-:S07]  /*18e0*/  LOP3.LUT R10, R10, R3, RZ, 0x3c, !PT ;  /* 0x000000030a0a7212 */ /* 0x000fce00078e3cff */
.L_x_24:
[----:B------:R-:W-:Y:S01]  /*18f0*/  UMOV UR5, 0x400 ;  /* 0x0000040000057882 */ /* 0x000fe20000000000 */
[----:B------:R-:W-:Y:S01]  /*1900*/  LEA.HI R3, R19, R19, RZ, 0x1 ;  /* 0x0000001313037211 */ /* 0x000fe200078f08ff */
[----:B-1----:R-:W-:Y:S01]  /*1910*/  ULEA UR5, UR4, UR5, 0x18 ;  /* 0x0000000504057291 */ /* 0x002fe2000f8ec0ff */
[----:B------:R-:W-:Y:S01]  /*1920*/  SHF.L.U32 R2, R15, 0x1f, RZ ;  /* 0x0000001f0f027819 */ /* 0x000fe200000006ff */
[----:B------:R-:W-:Y:S01]  /*1930*/  UISETP.GE.U32.AND UP0, UPT, UR21, 0x7f, UPT ;  /* 0x0000007f1500788c */ /* 0x000fe2000bf06070 */
[----:B------:R-:W-:Y:S01]  /*1940*/  R2UR UR35, R16 ;  /* 0x00000000102372ca */ /* 0x000fe200000e0000 */
[----:B------:R-:W-:Y:S01]  /*1950*/  ULEA UR8, UR14, UR5, 0x3 ;  /* 0x000000050e087291 */ /* 0x000fe2000f8e18ff */
[----:B------:R-:W-:Y:S01]  /*1960*/  IMAD.SHL.U32 R3, R3, 0x80, RZ ;  /* 0x0000008003037824 */ /* 0x000fe200078e00ff */
[----:B------:R-:W-:Y:S01]  /*1970*/  R2UR UR11, R17 ;  /* 0x00000000110b72ca */ /* 0x000fe200000e0000 */
[----:B------:R-:W-:-:S03]  /*1980*/  UMOV UR26, URZ ;  /* 0x000000ff001a7c82 */ /* 0x000fc60008000000 */
[----:B------:R-:W-:-:S03]  /*1990*/  LOP3.LUT R3, R3, 0xffffff00, RZ, 0xc0, !PT ;  /* 0xffffff0003037812 */ /* 0x000fc600078ec0ff */
[----:B------:R1:W2:Y:S01]  /*19a0*/  SYNCS.PHASECHK.TRANS64.TRYWAIT P0, [UR8+0x50], R2 ;  /* 0x00005002ff0075a7 */ /* 0x0002a20008001108 */
[----:B------:R-:W-:Y:S02]  /*19b0*/  R2UR UR9, R3 ;  /* 0x00000000030972ca */ /* 0x000fe400000e0000 */
[----:B------:R-:W-:-:S11]  /*19c0*/  R2UR UR8, R18 ;  /* 0x00000000120872ca */ /* 0x000fd600000e0000 */
[----:B------:R-:W-:Y:S02]  /*19d0*/  ULOP3.LUT UR35, UR9, 0x80, UR35, 0xf8, !UPT ;  /* 0x0000008009237892 */ /* 0x000fe4000f8ef823 */
[----:B------:R-:W-:Y:S01]  /*19e0*/  ULEA UR11, UR8, UR11, 0x6 ;  /* 0x0000000b080b7291 */ /* 0x000fe2000f8e30ff */
[----:B------:R-:W-:Y:S11]  /*19f0*/  BRA.U !UP0, `(.L_x_26) ;  /* 0x0000000108c07547 */ /* 0x000ff6000b800000 */
[----:B------:R-:W-:Y:S01]  /*1a00*/  UMOV UR16, UR7 ;  /* 0x0000000700107c82 */ /* 0x000fe20008000000 */
[----:B------:R-:W-:Y:S01]  /*1a10*/  UMOV UR17, UR14 ;  /* 0x0000000e00117c82 */ /* 0x000fe20008000000 */
[----:B------:R-:W-:-:S05]  /*1a20*/  UMOV UR34, URZ ;  /* 0x000000ff00227c82 */ /* 0x000fca0008000000 */
.L_x_32:
[----:B------:R-:W-:Y:S01]  /*1a30*/  ULEA UR33, UR17, UR5, 0x3 ;  /* 0x0000000511217291 */ /* 0x000fe2000f8e18ff */
[----:B------:R-:W-:Y:S01]  /*1a40*/  @P5 MOV R3, 0xa000 ;  /* 0x0000a00000035802 */ /* 0x000fe20000000f00 */
[----:B-12-4-:R-:W-:Y:S10]  /*1a50*/  @P0 BRA `(.L_x_27) ;  /* 0x00000000000c0947 */ /* 0x016ff40003800000 */
[----:B------:R-:W-:-:S04]  /*1a60*/  SHF.L.U32 R5, R15, 0x1f, RZ ;  /* 0x0000001f0f057819 */ /* 0x000fc800000006ff */
[----:B------:R-:W2:Y:S02]  /*1a70*/  SYNCS.PHASECHK.TRANS64.TRYWAIT P0, [UR33+0x50], R5 ;  /* 0x00005005ff0075a7 */ /* 0x000ea40008001121 */
[----:B--2---:R-:W-:Y:S05]  /*1a80*/  @!P0 BRA `(.L_x_28) ;  /* 0x0000008c00a88947 */ /* 0x004fea0003800000 */
.L_x_27:
[----:B------:R2:W-:Y:S01]  /*1a90*/  @P5 SYNCS.ARRIVE.TRANS64 RZ, [UR33], R3 ;  /* 0x00000003ffff59a7 */ /* 0x0005e20008000021 */
[----:B------:R-:W-:Y:S02]  /*1aa0*/  ULOP3.LUT UR8, UR13, 0x2, URZ, 0xfc, !UPT ;  /* 0x000000020d087892 */ /* 0x000fe4000f8efcff */
[----:B------:R-:W-:Y:S02]  /*1ab0*/  UIADD3 UR16, UPT, UPT, UR16, 0x1, URZ ;  /* 0x0000000110107890 */ /* 0x000fe4000fffe0ff */
[----:B------:R-:W-:Y:S02]  /*1ac0*/  UISETP.NE.AND UP0, UPT, UR8, 0x2, UPT ;  /* 0x000000020800788c */ /* 0x000fe4000bf05270 */
[----:B------:R-:W-:-:S07]  /*1ad0*/  UISETP.NE.AND UP2, UPT, UR16, 0x1, UPT ;  /* 0x000000011000788c */ /* 0x000fce000bf45270 */
[----:B------:R-:W-:Y:S05]  /*1ae0*/  BRA.U UP0, `(.L_x_29) ;  /* 0x0000000100047547 */ /* 0x000fea000b800000 */
[----:B------:R-:W-:Y:S05]  /*1af0*/  BPT.TRAP 0x1 ;  /* 0x000000040000795c */ /* 0x000fea0000300000 */
.L_x_29:
[----:B------:R-:W-:Y:S04]  /*1b00*/  BSSY.RECONVERGENT B0, `(.L_x_30) ;  /* 0x0000003000007945 */ /* 0x000fe80003800200 */
[----:B------:R-:W-:Y:S05]  /*1b10*/  @!P4 BRA `(.L_x_31) ;  /* 0x000000000004c947 */ /* 0x000fea0003800000 */
[----:B------:R-:W-:Y:S05]  /*1b20*/  BPT.TRAP 0x1 ;  /* 0x000000040000795c */ /* 0x000fea0000300000 */
.L_x_31:
[----:B------:R-:W-:Y:S05]  /*1b30*/  BSYNC.RECONVERGENT B0 ;  /* 0x0000000000007941 */ /* 0x000fea0003800200 */
.L_x_30:
[----:B------:R-:W-:Y:S02]  /*1b40*/  UIADD3 UR14, UPT, UPT, UR17, 0x1, URZ ;  /* 0x00000001110e7890 */ /* 0x000fe4000fffe0ff */
[----:B------:R-:W-:Y:S02]  /*1b50*/  ULEA UR32, UR17, UR5, 0xe ;  /* 0x0000000511207291 */ /* 0x000fe4000f8e70ff */
[----:B------:R-:W-:Y:S02]  /*1b60*/  UISETP.NE.AND UP0, UPT, UR14, 0xa, UPT ;  /* 0x0000000a0e00788c */ /* 0x000fe4000bf05270 */
[----:B------:R-:W-:Y:S02]  /*1b70*/  UIADD3 UR30, UP1, UPT, UR24, 0x80, URZ ;  /* 0x00000080181e7890 */ /* 0x000fe4000ff3e0ff */
[----:B------:R-:W-:Y:S02]  /*1b80*/  USEL UR9, URZ, 0x1, UP0 ;  /* 0x00000001ff097887 */ /* 0x000fe40008000000 */
[----:B------:R-:W-:-:S02]  /*1b90*/  USEL UR14, UR14, URZ, UP0 ;  /* 0x000000ff0e0e7287 */ /* 0x000fc40008000000 */
[----:B------:R-:W-:Y:S02]  /*1ba0*/  UIADD3 UR28, UP0, UPT, UR24, 0x180, URZ ;  /* 0x00000180181c7890 */ /* 0x000fe4000ff1e0ff */
[----:B------:R-:W-:Y:S01]  /*1bb0*/  ULEA UR8, UR14, UR5, 0x3 ;  /* 0x000000050e087291 */ /* 0x000fe2000f8e18ff */
[----:B------:R-:W-:Y:S01]  /*1bc0*/  LOP3.LUT R15, R15, UR9, RZ, 0x3c, !PT ;  /* 0x000000090f0f7c12 */ /* 0x000fe2000f8e3cff */
[----:B------:R-:W-:Y:S02]  /*1bd0*/  ULOP3.LUT UR33, UR33, 0xfefffff8, URZ, 0xc0, !UPT ;  /* 0xfefffff821217892 */ /* 0x000fe4000f8ec0ff */
[----:B------:R-:W-:Y:S01]  /*1be0*/  UIADD3.X UR31, UPT, UPT, URZ, UR25, URZ, UP1, !UPT ;  /* 0x00000019ff1f7290 */ /* 0x000fe20008ffe4ff */
[----:B-1----:R-:W-:Y:S01]  /*1bf0*/  SHF.L.U32 R2, R15, 0x1f, RZ ;  /* 0x0000001f0f027819 */ /* 0x002fe200000006ff */
[----:B------:R-:W-:Y:S02]  /*1c00*/  UIADD3 UR32, UPT, UPT, UR32, 0x6400, URZ ;  /* 0x0000640020207890 */ /* 0x000fe4000fffe0ff */
[----:B------:R-:W-:Y:S01]  /*1c10*/  UIADD3.X UR29, UPT, UPT, URZ, UR25, URZ, UP0, !UPT ;  /* 0x00000019ff1d7290 */ /* 0x000fe200087fe4ff */
[----:B------:R4:W1:Y:S01]  /*1c20*/  SYNCS.PHASECHK.TRANS64.TRYWAIT P0, [UR8+0x50], R2 ;  /* 0x00005002ff0075a7 */ /* 0x0008620008001108 */
[----:B------:R-:W-:Y:S01]  /*1c30*/  ULEA UR8, UR17, UR5, 0xc ;  /* 0x0000000511087291 */ /* 0x000fe2000f8e60ff */
[----:B------:R-:W-:Y:S01]  /*1c40*/  UMOV UR18, 0x0 ;  /* 0x0000000000127882 */ /* 0x000fe20000000000 */
[----:B------:R-:W-:-:S02]  /*1c50*/  UMOV UR19, 0x10000000 ;  /* 0x1000000000137882 */ /* 0x000fc40000000000 */
[----:B------:R-:W-:Y:S01]  /*1c60*/  UIADD3 UR8, UPT, UPT, UR8, 0x2e400, URZ ;  /* 0x0002e40008087890 */ /* 0x000fe2000fffe0ff */
[----:B------:R2:W-:Y:S01]  /*1c70*/  UTMALDG.3D.2CTA [UR32], [UR30], desc[UR18] ;  /* 0x000012201e0075b4 */ /* 0x0005e20008211000 */
[----:B------:R-:W-:Y:S01]  /*1c80*/  UMOV UR10, UR34 ;  /* 0x00000022000a7c82 */ /* 0x000fe20008000000 */
[----:B------:R-:W-:Y:S01]  /*1c90*/  UMOV UR12, UR36 ;  /* 0x00000024000c7c82 */ /* 0x000fe20008000000 */
[----:B------:R-:W-:Y:S01]  /*1ca0*/  UMOV UR9, UR33 ;  /* 0x0000002100097c82 */ /* 0x000fe20008000000 */
[----:B------:R-:W-:Y:S01]  /*1cb0*/  UMOV UR26, UR6 ;  /* 0x00000006001a7c82 */ /* 0x000fe20008000000 */
[----:B------:R-:W-:-:S03]  /*1cc0*/  UMOV UR17, UR14 ;  /* 0x0000000e00117c82 */ /* 0x000fc60008000000 */
[----:B------:R4:W-:Y:S01]  /*1cd0*/  UTMALDG.3D.2CTA [UR8], [UR28], desc[UR18] ;  /* 0x000012081c0075b4 */ /* 0x0009e20008211000 */
[----:B--2---:R-:W-:Y:S01]  /*1ce0*/  UIADD3 UR34, UPT, UPT, UR34, 0x40, URZ ;  /* 0x0000004022227890 */ /* 0x004fe2000fffe0ff */
[----:B------:R-:W-:Y:S11]  /*1cf0*/  BRA.U UP2, `(.L_x_32) ;  /* 0xfffffffd024c7547 */ /* 0x000ff6000b83ffff */
.L_x_26:
[----:B-12---:R-:W-:Y:S01]  /*1d00*/  PLOP3.LUT P0, PT, PT, PT, UP5, 0x80, 0x8 ;  /* 0x000000000008781c */ /* 0x006fe20003f0f058 */
[----:B----4-:R-:W-:Y:S01]  /*1d10*/  ULEA UR8, UR14, UR5, 0x3 ;  /* 0x000000050e087291 */ /* 0x010fe2000f8e18ff */
[----:B------:R-:W-:Y:S01]  /*1d20*/  SHF.L.U32 R2, R15, 0x1f, RZ ;  /* 0x0000001f0f027819 */ /* 0x000fe200000006ff */
[----:B------:R-:W-:-:S10]  /*1d30*/  UISETP.GT.AND UP0, UPT, UR23, UR22, UPT ;  /* 0x000000161700728c */ /* 0x000fd4000bf04270 */
[----:B------:R-:W-:Y:S01]  /*1d40*/  @!P0 SYNCS.ARRIVE.TRANS64.A1T0 RZ, [UR5+0xd8], RZ ;  /* 0x0000d8ffffff89a7 */ /* 0x000fe20008100005 */
[----:B------:R1:W2:Y:S01]  /*1d50*/  SYNCS.PHASECHK.TRANS64.TRYWAIT P0, [UR8+0x50], R2 ;  /* 0x00005002ff0075a7 */ /* 0x0002a20008001108 */
[----:B------:R-:W-:Y:S05]  /*1d60*/  BRA.U !UP0, `(.L_x_33) ;  /* 0x0000000108c07547 */ /* 0x000fea000b800000 */
[----:B------:R-:W-:Y:S01]  /*1d70*/  UIADD3 UR27, UPT, UPT, UR15, UR26, URZ ;  /* 0x0000001a0f1b7290 */ /* 0x000fe2000fffe0ff */
[----:B------:R-:W-:-:S11]  /*1d80*/  UMOV UR34, UR14 ;  /* 0x0000000e00227c82 */ /* 0x000fd60008000000 */
.L_x_39:
[----:B------:R-:W-:Y:S01]  /*1d90*/  ULEA UR17, UR34, UR5, 0x3 ;  /* 0x0000000522117291 */ /* 0x000fe2000f8e18ff */
[----:B--2---:R-:W-:Y:S01]  /*1da0*/  @P5 MOV R3, 0xa000 ;  /* 0x0000a00000035802 */ /* 0x004fe20000000f00 */
[----:B-12---:R-:W-:Y:S10]  /*1db0*/  @P0 BRA `(.L_x_34) ;  /* 0x00000000000c0947 */ /* 0x006ff40003800000 */
[----:B------:R-:W-:-:S04]  /*1dc0*/  SHF.L.U32 R5, R15, 0x1f, RZ ;  /* 0x0000001f0f057819 */ /* 0x000fc800000006ff */
[----:B------:R-:W2:Y:S02]  /*1dd0*/  SYNCS.PHASECHK.TRANS64.TRYWAIT P0, [UR17+0x50], R5 ;  /* 0x00005005ff0075a7 */ /* 0x000ea40008001111 */
[----:B--2---:R-:W-:Y:S05]  /*1de0*/  @!P0 BRA `(.L_x_35) ;  /* 0x0000008800e88947 */ /* 0x004fea0003800000 */
.L_x_34:
[----:B------:R2:W-:Y:S01]  /*1df0*/  @P5 SYNCS.ARRIVE.TRANS64 RZ, [UR17], R3 ;  /* 0x00000003ffff59a7 */ /* 0x0005e20008000011 */
[----:B------:R-:W-:-:S04]  /*1e00*/  ULOP3.LUT UR8, UR13, 0x2, URZ, 0xfc, !UPT ;  /* 0x000000020d087892 */ /* 0x000fc8000f8efcff */
[----:B------:R-:W-:-:S09]  /*1e10*/  UISETP.NE.AND UP0, UPT, UR8, 0x2, UPT ;  /* 0x000000020800788c */ /* 0x000fd2000bf05270 */
[----:B------:R-:W-:Y:S05]  /*1e20*/  BRA.U UP0, `(.L_x_36) ;  /* 0x0000000100047547 */ /* 0x000fea000b800000 */
[----:B------:R-:W-:Y:S05]  /*1e30*/  BPT.TRAP 0x1 ;  /* 0x000000040000795c */ /* 0x000fea0000300000 */
.L_x_36:
[----:B------:R-:W-:Y:S04]  /*1e40*/  BSSY.RECONVERGENT B0, `(.L_x_37) ;  /* 0x0000003000007945 */ /* 0x000fe80003800200 */
[----:B------:R-:W-:Y:S05]  /*1e50*/  @!P4 BRA `(.L_x_38) ;  /* 0x000000000004c947 */ /* 0x000fea0003800000 */
[----:B------:R-:W-:Y:S05]  /*1e60*/  BPT.TRAP 0x1 ;  /* 0x000000040000795c */ /* 0x000fea0000300000 */
.L_x_38:
[----:B------:R-:W-:Y:S05]  /*1e70*/  BSYNC.RECONVERGENT B0 ;  /* 0x0000000000007941 */ /* 0x000fea0003800200 */
.L_x_37:
        /* <DEDUP_REMOVED lines=9> */
[----:B------:R-:W-:Y:S02]  /*1f10*/  USHF.L.U32 UR18, UR26, 0x6, URZ ;  /* 0x000000061a127899 */ /* 0x000fe400080006ff */
[----:B------:R-:W-:Y:S01]  /*1f20*/  ULOP3.LUT UR17, UR17, 0xfefffff8, URZ, 0xc0, !UPT ;  /* 0xfefffff811117892 */ /* 0x000fe2000f8ec0ff */
[----:B-1----:R-:W-:Y:S01]  /*1f30*/  SHF.L.U32 R2, R15, 0x1f, RZ ;  /* 0x0000001f0f027819 */ /* 0x002fe200000006ff */
[----:B------:R-:W-:Y:S02]  /*1f40*/  UIADD3 UR16, UPT, UPT, UR16, 0x6400, URZ ;  /* 0x0000640010107890 */ /* 0x000fe4000fffe0ff */
[----:B------:R-:W-:Y:S01]  /*1f50*/  UIADD3.X UR33, UPT, UPT, URZ, UR25, URZ, UP1, !UPT ;  /* 0x00000019ff217290 */ /* 0x000fe20008ffe4ff */
[----:B------:R4:W1:Y:S01]  /*1f60*/  SYNCS.PHASECHK.TRANS64.TRYWAIT P0, [UR8+0x50], R2 ;  /* 0x00005002ff0075a7 */ /* 0x0008620008001108 */
[----:B------:R-:W-:-:S02]  /*1f70*/  ULEA UR8, UR34, UR5, 0xc ;  /* 0x0000000522087291 */ /* 0x000fc4000f8e60ff */
[----:B------:R-:W-:Y:S02]  /*1f80*/  UIADD3.X UR31, UPT, UPT, URZ, UR25, URZ, UP0, !UPT ;  /* 0x00000019ff1f7290 */ /* 0x000fe400087fe4ff */
[----:B------:R-:W-:Y:S01]  /*1f90*/  UIADD3 UR8, UPT, UPT, UR8, 0x2e400, URZ ;  /* 0x0002e40008087890 */ /* 0x000fe2000fffe0ff */
[----:B------:R-:W-:Y:S01]  /*1fa0*/  UMOV UR28, 0x0 ;  /* 0x00000000001c7882 */ /* 0x000fe20000000000 */
[----:B------:R-:W-:Y:S01]  /*1fb0*/  UMOV UR29, 0x10000000 ;  /* 0x10000000001d7882 */ /* 0x000fe20000000000 */
[----:B------:R-:W-:Y:S01]  /*1fc0*/  UMOV UR19, UR35 ;  /* 0x0000002300137c82 */ /* 0x000fe20008000000 */
[----:B------:R-:W-:Y:S01]  /*1fd0*/  UMOV UR20, UR36 ;  /* 0x0000002400147c82 */ /* 0x000fe20008000000 */
[----:B------:R-:W-:Y:S01]  /*1fe0*/  UMOV UR12, UR36 ;  /* 0x00000024000c7c82 */ /* 0x000fe20008000000 */
[----:B------:R-:W-:Y:S01]  /*1ff0*/  UMOV UR9, UR17 ;  /* 0x0000001100097c82 */ /* 0x000fe20008000000 */
[----:B------:R-:W-:Y:S01]  /*2000*/  UMOV UR10, UR18 ;  /* 0x00000012000a7c82 */ /* 0x000fe20008000000 */
[----:B------:R4:W-:Y:S01]  /*2010*/  UTMALDG.3D.2CTA [UR16], [UR32], desc[UR28] ;  /* 0x00001c10200075b4 */ /* 0x0009e20008211000 */
[----:B------:R-:W-:Y:S01]  /*2020*/  UIADD3 UR26, UPT, UPT, UR26, 0x1, URZ ;  /* 0x000000011a1a7890 */ /* 0x000fe2000fffe0ff */
[----:B------:R-:W-:-:S03]  /*2030*/  UMOV UR34, UR14 ;  /* 0x0000000e00227c82 */ /* 0x000fc60008000000 */
[----:B------:R-:W-:Y:S01]  /*2040*/  UISETP.NE.AND UP0, UPT, UR26, UR27, UPT ;  /* 0x0000001b1a00728c */ /* 0x000fe2000bf05270 */
[----:B------:R4:W-:Y:S08]  /*2050*/  UTMALDG.3D.2CTA [UR8], [UR30], desc[UR28] ;  /* 0x00001c081e0075b4 */ /* 0x0009f00008211000 */
[----:B----4-:R-:W-:Y:S05]  /*2060*/  BRA.U UP0, `(.L_x_39) ;  /* 0xfffffffd00487547 */ /* 0x010fea000b83ffff */
.L_x_33:
[C---:B-1----:R-:W-:Y:S01]  /*2070*/  LEA R2, R14.reuse, UR5, 0x3 ;  /* 0x000000050e027c11 */ /* 0x042fe2000f8e18ff */
[----:B------:R-:W-:Y:S01]  /*2080*/  NOP ;  /* 0x0000000000007918 */ /* 0x000fe20000000000 */
[----:B--2---:R-:W-:Y:S02]  /*2090*/  SHF.L.U32 R3, R13, 0x1f, RZ ;  /* 0x0000001f0d037819 */ /* 0x004fe400000006ff */
[----:B------:R-:W-:Y:S02]  /*20a0*/  LEA R4, R14, UR5, 0x4 ;  /* 0x000000050e047c11 */ /* 0x000fe4000f8e20ff */
[----:B------:R-:W1:Y:S02]  /*20b0*/  SYNCS.PHASECHK.TRANS64.TRYWAIT P0, [R2+URZ+0xe0], R3 ;  /* 0x0000e003020075a7 */ /* 0x000e6400080011ff */
[----:B-1----:R-:W-:Y:S05]  /*20c0*/  @!P0 BRA `(.L_x_40) ;  /* 0x0000008800488947 */ /* 0x002fea0003800000 */
.L_x_140:
[----:B------:R-:W2:Y:S01]  /*20d0*/  LDS.128 R4, [R4+0x170] ;  /* 0x0001700004047984 */ /* 0x000ea20000000c00 */
[----:B------:R-:W-:Y:S01]  /*20e0*/  ISETP.GE.AND P0, PT, R94, 0x1, PT ;  /* 0x000000015e00780c */ /* 0x000fe20003f06270 */
[----:B-1----:R-:W-:Y:S01]  /*20f0*/  VIADD R2, R2, 0xf0 ;  /* 0x000000f002027836 */ /* 0x002fe20000000000 */
[----:B------:R-:W-:Y:S01]  /*2100*/  @!PT LDS RZ, [RZ] ;  /* 0x00000000fffff984 */ /* 0x000fe20000000800 */
[----:B------:R-:W-:Y:S01]  /*2110*/  @!PT LDS RZ, [RZ] ;  /* 0x00000000fffff984 */ /* 0x000fe20000000800 */
[----:B------:R-:W-:Y:S01]  /*2120*/  @!PT LDS RZ, [RZ] ;  /* 0x00000000fffff984 */ /* 0x000fe20000000800 */
[----:B------:R-:W-:Y:S01]  /*2130*/  @!PT LDS RZ, [RZ] ;  /* 0x00000000fffff984 */ /* 0x000fe20000000800 */
[----:B------:R1:W-:Y:S06]  /*2140*/  MEMBAR.ALL.CTA ;  /* 0x0000000000007992 */ /* 0x0003ec0000008000 */
[----:B-1----:R-:W1:Y:S01]  /*2150*/  FENCE.VIEW.ASYNC.S ;  /* 0x00000000000073c6 */ /* 0x002e620000000000 */
[----:B------:R-:W-:-:S04]  /*2160*/  PRMT R2, RZ, 0x654, R2 ;  /* 0x00000654ff027816 */ /* 0x000fc80000000002 */
[----:B-1----:R1:W-:Y:S01]  /*2170*/  SYNCS.ARRIVE.TRANS64.RED.A1T0 RZ, [R2+URZ], RZ ;  /* 0x000000ff02ff79a7 */ /* 0x0023e200081004ff */
[----:B--2---:R-:W-:-:S13]  /*2180*/  LOP3.LUT P2, RZ, R6, 0x1, RZ, 0xc0, !PT ;  /* 0x0000000106ff7812 */ /* 0x004fda000784c0ff */
[----:B------:R-:W-:Y:S01]  /*2190*/  @P2 SHF.R.U32.HI R3, RZ, 0x10, R5 ;  /* 0x00000010ff032819 */ /* 0x000fe20000011605 */
[----:B------:R-:W-:Y:S01]  /*21a0*/  VOTEU.ANY UP0, P2 ;  /* 0x0000000000ff7886 */ /* 0x000fe20001000100 */
[----:B------:R-:W-:Y:S02]  /*21b0*/  @P2 MOV R11, R4 ;  /* 0x00000004000b2202 */ /* 0x000fe40000000f00 */
[----:B------:R-:W-:Y:S02]  /*21c0*/  @P2 R2UR.BROADCAST UR8, R3 ;  /* 0x00000000030822ca */ /* 0x000fe400008e0000 */
[----:B------:R-:W-:-:S11]  /*21d0*/  @P2 LOP3.LUT R8, R5, 0xffff, RZ, 0xc0, !PT ;  /* 0x0000ffff05082812 */ /* 0x000fd600078ec0ff */
[----:B------:R-:W-:Y:S01]  /*21e0*/  @UP0 UMOV UR36, UR8 ;  /* 0x0000000800240c82 */ /* 0x000fe20008000000 */
[----:B-1----:R-:W-:Y:S05]  /*21f0*/  @!P0 BRA `(.L_x_41) ;  /* 0x0000000000b88947 */ /* 0x002fea0003800000 */
[----:B------:R-:W3:Y:S01]  /*2200*/  LDC.64 R4, c[0x0][0xb18] ;  /* 0x0002c600ff047b82 */ /* 0x000ee20000000a00 */
[----:B------:R-:W-:-:S07]  /*2210*/  ISETP.NE.AND P3, PT, R94, 0x1, PT ;  /* 0x000000015e00780c */ /* 0x000fce0003f65270 */
[----:B------:R-:W1:Y:S08]  /*2220*/  LDC.64 R6, c[0x0][0xb10] ;  /* 0x0002c400ff067b82 */ /* 0x000e700000000a00 */
[----:B------:R-:W2:Y:S08]  /*2230*/  LDC R18, c[0x0][0xb20] ;  /* 0x0002c800ff127b82 */ /* 0x000eb00000000800 */
[----:B------:R-:W4:Y:S01]  /*2240*/  LDC R20, c[0x0][0xb0c] ;  /* 0x0002c300ff147b82 */ /* 0x000f220000000800 */
[----:B---3--:R-:W-:Y:S01]  /*2250*/  IMAD.HI.U32 R19, R0, R5, RZ ;  /* 0x0000000500137227 */ /* 0x008fe200078e00ff */
[----:B------:R-:W-:-:S03]  /*2260*/  ISETP.NE.AND P0, PT, R4, 0x1, PT ;  /* 0x000000010400780c */ /* 0x000fc60003f05270 */
[----:B------:R-:W-:-:S03]  /*2270*/  IMAD.HI.U32 R5, R8, R5, RZ ;  /* 0x0000000508057227 */ /* 0x000fc600078e00ff */
[----:B------:R-:W3:Y:S01]  /*2280*/  LDC.64 R2, c[0x0][0xb28] ;  /* 0x0002ca00ff027b82 */ /* 0x000ee20000000a00 */
[----:B-1----:R-:W-:-:S04]  /*2290*/  IMAD.HI.U32 R22, R9, R6, RZ ;  /* 0x0000000609167227 */ /* 0x002fc800078e00ff */
[----:B------:R-:W-:Y:S01]  /*22a0*/  IMAD.HI.U32 R24, R11, R6, RZ ;  /* 0x000000060b187227 */ /* 0x000fe200078e00ff */
[----:B------:R-:W-:Y:S02]  /*22b0*/  SHF.R.U32.HI R22, RZ, R7, R22 ;  /* 0x00000007ff167219 */ /* 0x000fe40000011616 */
[-C--:B--2---:R-:W-:Y:S02]  /*22c0*/  SHF.R.U32.HI R19, RZ, R18.reuse, R19 ;  /* 0x00000012ff137219 */ /* 0x084fe40000011613 */
[----:B------:R-:W-:Y:S02]  /*22d0*/  SHF.R.U32.HI R5, RZ, R18, R5 ;  /* 0x00000012ff057219 */ /* 0x000fe40000011605 */
[----:B------:R-:W-:Y:S02]  /*22e0*/  SEL R19, R0, R19, !P0 ;  /* 0x0000001300137207 */ /* 0x000fe40004000000 */
[----:B------:R-:W-:Y:S02]  /*22f0*/  SHF.R.U32.HI R24, RZ, R7, R24 ;  /* 0x00000007ff187219 */ /* 0x000fe40000011618 */
[----:B----4-:R-:W-:-:S02]  /*2300*/  ISETP.NE.AND P1, PT, R20, 0x1, PT ;  /* 0x000000011400780c */ /* 0x010fc40003f25270 */
[----:B------:R-:W-:Y:S02]  /*2310*/  SEL R5, R8, R5, !P0 ;  /* 0x0000000508057207 */ /* 0x000fe40004000000 */
[----:B------:R-:W-:Y:S02]  /*2320*/  SEL R21, R9, R22, !P1 ;  /* 0x0000001609157207 */ /* 0x000fe40004800000 */
[----:B------:R-:W-:Y:S01]  /*2330*/  SEL R7, R11, R24, !P1 ;  /* 0x000000180b077207 */ /* 0x000fe20004800000 */
[----:B---3--:R-:W-:-:S04]  /*2340*/  IMAD.HI.U32 R22, R19, R2, RZ ;  /* 0x0000000213167227 */ /* 0x008fc800078e00ff */
[----:B------:R-:W-:Y:S01]  /*2350*/  IMAD.HI.U32 R6, R21, R2, RZ ;  /* 0x0000000215067227 */ /* 0x000fe200078e00ff */
[----:B------:R-:W-:-:S04]  /*2360*/  @P3 SHF.R.U32.HI R19, RZ, R3, R22 ;  /* 0x00000003ff133219 */ /* 0x000fc80000011616 */
[----:B------:R-:W-:Y:S01]  /*2370*/  @P3 SHF.R.U32.HI R21, RZ, R3, R6 ;  /* 0x00000003ff153219 */ /* 0x000fe20000011606 */
[----:B------:R-:W-:-:S04]  /*2380*/  IMAD R19, R94, R19, RZ ;  /* 0x000000135e137224 */ /* 0x000fc800078e02ff */
[----:B------:R-:W-:Y:S01]  /*2390*/  IMAD R6, R94, R21, RZ ;  /* 0x000000155e067224 */ /* 0x000fe200078e02ff */
[C---:B------:R-:W-:Y:S02]  /*23a0*/  ISETP.GE.AND P0, PT, R5.reuse, R19, PT ;  /* 0x000000130500720c */ /* 0x040fe40003f06270 */
[----:B------:R-:W-:Y:S02]  /*23b0*/  IADD3 R19, PT, PT, -R5, RZ, RZ ;  /* 0x000000ff05137210 */ /* 0x000fe40007ffe1ff */
[----:B------:R-:W-:Y:S01]  /*23c0*/  ISETP.GE.OR P0, PT, R7, R6, P0 ;  /* 0x000000060700720c */ /* 0x000fe20000706670 */
[----:B------:R-:W-:-:S04]  /*23d0*/  IMAD.HI.U32 R6, R5, R2, RZ ;  /* 0x0000000205067227 */ /* 0x000fc800078e00ff */
[----:B------:R-:W-:Y:S01]  /*23e0*/  IMAD R8, R4, R19, R8 ;  /* 0x0000001304087224 */ /* 0x000fe200078e0208 */
[----:B------:R-:W-:-:S04]  /*23f0*/  SHF.R.U32.HI R6, RZ, R3, R6 ;  /* 0x00000003ff067219 */ /* 0x000fc80000011606 */
[----:B------:R-:W-:-:S03]  /*2400*/  SEL R6, R5, R6, !P3 ;  /* 0x0000000605067207 */ /* 0x000fc60005800000 */
[----:B------:R-:W-:-:S04]  /*2410*/  @!P0 IMAD.HI.U32 R18, R7, R2, RZ ;  /* 0x0000000207128227 */ /* 0x000fc800078e00ff */
[----:B------:R-:W-:Y:S01]  /*2420*/  IMAD.MOV R2, RZ, RZ, -R6 ;  /* 0x000000ffff027224 */ /* 0x000fe200078e0a06 */
[----:B------:R-:W-:-:S03]  /*2430*/  @!P0 SHF.R.U32.HI R18, RZ, R3, R18 ;  /* 0x00000003ff128219 */ /* 0x000fc60000011612 */
[----:B------:R-:W-:Y:S01]  /*2440*/  IMAD R2, R94, R2, R5 ;  /* 0x000000025e027224 */ /* 0x000fe200078e0205 */
        /* <DEDUP_REMOVED lines=9> */
.L_x_41:
[----:B------:R-:W1:Y:S02]  /*24e0*/  LDCU UR8, c[0x0][0xb30] ;  /* 0x00016600ff0877ac */ /* 0x000e640008000800 */
[----:B-1----:R-:W-:-:S09]  /*24f0*/  UISETP.NE.AND UP0, UPT, UR8, 0x1, UPT ;  /* 0x000000010800788c */ /* 0x002fd2000bf05270 */
[----:B------:R-:W-:Y:S05]  /*2500*/  BRA.U UP0, `(.L_x_42) ;  /* 0x0000000100407547 */ /* 0x000fea000b800000 */
[----:B------:R-:W1:Y:S08]  /*2510*/  LDC.64 R4, c[0x0][0xb10] ;  /* 0x0002c400ff047b82 */ /* 0x000e700000000a00 */
[----:B------:R-:W2:Y:S08]  /*2520*/  LDC.64 R2, c[0x0][0xb18] ;  /* 0x0002c600ff027b82 */ /* 0x000eb00000000a00 */
[----:B------:R-:W4:Y:S08]  /*2530*/  LDC R6, c[0x0][0xb20] ;  /* 0x0002c800ff067b82 */ /* 0x000f300000000800 */
[----:B------:R-:W3:Y:S01]  /*2540*/  LDC R18, c[0x0][0xb0c] ;  /* 0x0002c300ff127b82 */ /* 0x000ee20000000800 */
[----:B-1----:R-:W-:-:S05]  /*2550*/  IMAD.HI.U32 R4, R11, R4, RZ ;  /* 0x000000040b047227 */ /* 0x002fca00078e00ff */
[----:B------:R-:W-:Y:S01]  /*2560*/  SHF.R.U32.HI R4, RZ, R5, R4 ;  /* 0x00000005ff047219 */ /* 0x000fe20000011604 */
[----:B--2---:R-:W-:Y:S01]  /*2570*/  IMAD.HI.U32 R3, R8, R3, RZ ;  /* 0x0000000308037227 */ /* 0x004fe200078e00ff */
[----:B------:R-:W-:-:S04]  /*2580*/  ISETP.NE.AND P0, PT, R2, 0x1, PT ;  /* 0x000000010200780c */ /* 0x000fc80003f05270 */
[----:B----4-:R-:W-:-:S04]  /*2590*/  SHF.R.U32.HI R3, RZ, R6, R3 ;  /* 0x00000006ff037219 */ /* 0x010fc80000011603 */
[----:B------:R-:W-:Y:S02]  /*25a0*/  SEL R3, R8, R3, !P0 ;  /* 0x0000000308037207 */ /* 0x000fe40004000000 */
[----:B---3--:R-:W-:-:S04]  /*25b0*/  ISETP.NE.AND P1, PT, R18, 0x1, PT ;  /* 0x000000011200780c */ /* 0x008fc80003f25270 */
[----:B------:R-:W-:-:S05]  /*25c0*/  SEL R4, R11, R4, !P1 ;  /* 0x000000040b047207 */ /* 0x000fca0004800000 */
[----:B------:R-:W-:Y:S02]  /*25d0*/  IMAD.IADD R5, R3, 0x1, -R4 ;  /* 0x0000000103057824 */ /* 0x000fe400078e0a04 */
[----:B------:R-:W-:Y:S02]  /*25e0*/  IMAD.IADD R3, R4, 0x1, -R3 ;  /* 0x0000000104037824 */ /* 0x000fe400078e0a03 */
[----:B------:R-:W-:Y:S02]  /*25f0*/  IMAD R11, R5, R18, R11 ;  /* 0x00000012050b7224 */ /* 0x000fe400078e020b */
[----:B------:R-:W-:-:S07]  /*2600*/  IMAD R8, R3, R2, R8 ;  /* 0x0000000203087224 */ /* 0x000fce00078e0208 */
.L_x_42:
[----:B------:R-:W-:Y:S01]  /*2610*/  VIADD R14, R14, 0x1 ;  /* 0x000000010e0e7836 */ /* 0x000fe20000000000 */
[----:B------:R-:W-:Y:S01]  /*2620*/  UPLOP3.LUT UP5, UPT, UPT, UPT, UPT, 0x80, 0x8 ;  /* 0x000000000008789c */ /* 0x000fe20003faf070 */
[----:B------:R-:W-:Y:S02]  /*2630*/  IMAD.IADD R19, R11, 0x1, R120 ;  /* 0x000000010b137824 */ /* 0x000fe400078e0278 */
[----:B------:R-:W-:Y:S01]  /*2640*/  IMAD.IADD R18, R8, 0x1, R67 ;  /* 0x0000000108127824 */ /* 0x000fe200078e0243 */
[----:B------:R-:W-:-:S04]  /*2650*/  ISETP.NE.AND P0, PT, R14, 0x2, PT ;  /* 0x000000020e00780c */ /* 0x000fc80003f05270 */
[----:B------:R-:W-:Y:S02]  /*2660*/  SEL R2, RZ, 0x1, P0 ;  /* 0x00000001ff027807 */ /* 0x000fe40000000000 */
[----:B------:R-:W-:Y:S02]  /*2670*/  SEL R14, R14, RZ, P0 ;  /* 0x000000ff0e0e7207 */ /* 0x000fe40000000000 */
[----:B------:R-:W-:Y:S01]  /*2680*/  LOP3.LUT R13, R13, R2, RZ, 0x3c, !PT ;  /* 0x000000020d0d7212 */ /* 0x000fe200078e3cff */
[----:B------:R-:W-:Y:S06]  /*2690*/  @P2 BRA `(.L_x_43) ;  /* 0xfffffff000542947 */ /* 0x000fec000383ffff */
[----:B------:R-:W-:Y:S01]  /*26a0*/  UIADD3 UR5, UPT, UPT, UR5, 0x50, URZ ;  /* 0x0000005005057890 */ /* 0x000fe2000fffe0ff */
[----:B------:R-:W-:-:S03]  /*26b0*/  SHF.L.U32 R3, R15, 0x1f, RZ ;  /* 0x0000001f0f037819 */ /* 0x000fc600000006ff */
[----:B------:R-:W-:-:S09]  /*26c0*/  ULEA UR4, UR14, UR5, 0x3 ;  /* 0x000000050e047291 */ /* 0x000fd2000f8e18ff */
[----:B------:R-:W1:Y:S02]  /*26d0*/  SYNCS.PHASECHK.TRANS64.TRYWAIT P0, [UR4], R3 ;  /* 0x00000003ff0075a7 */ /* 0x000e640008001104 */
[----:B-1----:R-:W-:Y:S05]  /*26e0*/  @!P0 BRA `(.L_x_44) ;  /* 0x0000008000d48947 */ /* 0x002fea0003800000 */
.L_x_142:
[----:B------:R-:W-:-:S04]  /*26f0*/  UIADD3 UR6, UPT, UPT, UR14, 0x1, URZ ;  /* 0x000000010e067890 */ /* 0x000fc8000fffe0ff */
[----:B------:R-:W-:-:S04]  /*2700*/  UISETP.NE.AND UP0, UPT, UR6, 0xa, UPT ;  /* 0x0000000a0600788c */ /* 0x000fc8000bf05270 */
[----:B------:R-:W-:Y:S02]  /*2710*/  USEL UR7, URZ, 0x1, UP0 ;  /* 0x00000001ff077887 */ /* 0x000fe40008000000 */
[----:B------:R-:W-:-:S04]  /*2720*/  USEL UR6, UR6, URZ, UP0 ;  /* 0x000000ff06067287 */ /* 0x000fc80008000000 */
[----:B------:R-:W-:Y:S01]  /*2730*/  ULEA UR4, UR6, UR5, 0x3 ;  /* 0x0000000506047291 */ /* 0x000fe2000f8e18ff */
[----:B------:R-:W-:-:S04]  /*2740*/  LOP3.LUT R2, R15, UR7, RZ, 0x3c, !PT ;  /* 0x000000070f027c12 */ /* 0x000fc8000f8e3cff */
[----:B-1----:R-:W-:-:S04]  /*2750*/  SHF.L.U32 R3, R2, 0x1f, RZ ;  /* 0x0000001f02037819 */ /* 0x002fc800000006ff */
[----:B------:R-:W1:Y:S02]  /*2760*/  SYNCS.PHASECHK.TRANS64.TRYWAIT P0, [UR4], R3 ;  /* 0x00000003ff0075a7 */ /* 0x000e640008001104 */
[----:B-1----:R-:W-:Y:S05]  /*2770*/  @!P0 BRA `(.L_x_45) ;  /* 0x0000008000c88947 */ /* 0x002fea0003800000 */
.L_x_144:
        /* <DEDUP_REMOVED lines=9> */
.L_x_146:
        /* <DEDUP_REMOVED lines=9> */
.L_x_148:
        /* <DEDUP_REMOVED lines=9> */
.L_x_150:
        /* <DEDUP_REMOVED lines=9> */
.L_x_152:
        /* <DEDUP_REMOVED lines=9> */
.L_x_154:
        /* <DEDUP_REMOVED lines=9> */
.L_x_156:
        /* <DEDUP_REMOVED lines=9> */
.L_x_158:
[----:B------:R-:W-:-:S04]  /*2b70*/  UIADD3 UR6, UPT, UPT, UR6, 0x1, URZ ;  /* 0x0000000106067890 */ /* 0x000fc8000fffe0ff */
[----:B------:R-:W-:-:S04]  /*2b80*/  UISETP.NE.AND UP0, UPT, UR6, 0xa, UPT ;  /* 0x0000000a0600788c */ /* 0x000fc8000bf05270 */
[----:B------:R-:W-:Y:S02]  /*2b90*/  USEL UR4, URZ, 0x1, UP0 ;  /* 0x00000001ff047887 */ /* 0x000fe40008000000 */
[----:B------:R-:W-:-:S04]  /*2ba0*/  USEL UR6, UR6, URZ, UP0 ;  /* 0x000000ff06067287 */ /* 0x000fc80008000000 */
[----:B------:R-:W-:Y:S01]  /*2bb0*/  ULEA UR6, UR6, UR5, 0x3 ;  /* 0x0000000506067291 */ /* 0x000fe2000f8e18ff */
[----:B-1----:R-:W-:-:S04]  /*2bc0*/  LOP3.LUT R3, R2, UR4, RZ, 0x3c, !PT ;  /* 0x0000000402037c12 */ /* 0x002fc8000f8e3cff */
[----:B------:R-:W-:Y:S01]  /*2bd0*/  SHF.L.U32 R3, R3, 0x1f, RZ ;  /* 0x0000001f03037819 */ /* 0x000fe200000006ff */
[----:B---3--:R-:W-:-:S07]  /*2be0*/  IMAD.U32 R0, RZ, RZ, UR6 ;  /* 0x00000006ff007e24 */ /* 0x008fce000f8e00ff */
.L_x_53:
[----:B-1----:R1:W2:Y:S02]  /*2bf0*/  SYNCS.PHASECHK.TRANS64.TRYWAIT P0, [R0+URZ], R3 ;  /* 0x00000003000075a7 */ /* 0x0022a400080011ff */
[----:B--2---:R-:W-:Y:S05]  /*2c00*/  @!P0 NANOSLEEP.SYNCS 0x989680 ;  /* 0x009896800000895d */ /* 0x004fea0003900000 */
[----:B------:R-:W2:Y:S02]  /*2c10*/  @!P0 SYNCS.PHASECHK.TRANS64 P0, [R0+URZ], R3 ;  /* 0x00000003000085a7 */ /* 0x000ea400080010ff */
[----:B--2---:R-:W-:Y:S05]  /*2c20*/  @P0 EXIT ;  /* 0x000000000000094d */ /* 0x004fea0003800000 */
[----:B------:R-:W-:Y:S05]  /*2c30*/  BRA `(.L_x_53) ;  /* 0xfffffffc00ec7947 */ /* 0x000fea000383ffff */
.L_x_23:
[----:B------:R-:W-:-:S04]  /*2c40*/  UISETP.NE.AND UP1, UPT, UR4, URZ, UPT ;  /* 0x000000ff0400728c */ /* 0x000fc8000bf25270 */
[----:B------:R-:W-:-:S09]  /*2c50*/  UISETP.NE.OR UP1, UPT, UR7, 0x1, UP1 ;  /* 0x000000010700788c */ /* 0x000fd20008f25670 */
[----:B------:R-:W-:Y:S05]  /*2c60*/  BRA.U UP1, `(.L_x_54) ;  /* 0x00000005014c7547 */ /* 0x000fea000b800000 */
[----:B------:R-:W-:Y:S01]  /*2c70*/  HFMA2 R11, -RZ, RZ, 0, 0 ;  /* 0x00000000ff0b7431 */ /* 0x000fe200000001ff */
[----:B------:R-:W-:Y:S01]  /*2c80*/  ISETP.GE.U32.AND P2, PT, R10, 0x2, PT ;  /* 0x000000020a00780c */ /* 0x000fe20003f46070 */
[----:B------:R-:W-:Y:S01]  /*2c90*/  IMAD.MOV.U32 R12, RZ, RZ, 0x1 ;  /* 0x00000001ff0c7424 */ /* 0x000fe200078e00ff */
[----:B------:R-:W-:Y:S01]  /*2ca0*/  CS2R R8, SRZ ;  /* 0x0000000000087805 */ /* 0x000fe2000001ff00 */
[----:B------:R-:W-:Y:S01]  /*2cb0*/  IMAD.MOV.U32 R3, RZ, RZ, RZ ;  /* 0x000000ffff037224 */ /* 0x000fe200078e00ff */
[----:B------:R-:W-:Y:S01]  /*2cc0*/  UMOV UR6, 0x400 ;  /* 0x0000040000067882 */ /* 0x000fe20000000000 */
[----:B------:R-:W-:Y:S01]  /*2cd0*/  UMOV UR7, URZ ;  /* 0x000000ff00077c82 */ /* 0x000fe20008000000 */
[----:B------:R-:W-:-:S12]  /*2ce0*/  ULEA UR6, UR4, UR6, 0x18 ;  /* 0x0000000604067291 */ /* 0x000fd8000f8ec0ff */
.L_x_58:
[----:B------:R-:W-:Y:S02]  /*2cf0*/  LEA R0, R3, UR6, 0x3 ;  /* 0x0000000603007c11 */ /* 0x000fe4000f8e18ff */
[----:B------:R-:W-:-:S03]  /*2d00*/  SHF.L.U32 R5, R8, 0x1f, RZ ;  /* 0x0000001f08057819 */ /* 0x000fc600000006ff */
[----:B------:R-:W-:Y:S01]  /*2d10*/  VIADD R4, R0, 0x150 ;  /* 0x0000015000047836 */ /* 0x000fe20000000000 */
[----:B------:R-:W1:Y:S02]  /*2d20*/  SYNCS.PHASECHK.TRANS64.TRYWAIT P0, [R0+URZ+0x140], R5 ;  /* 0x00014005000075a7 */ /* 0x000e6400080011ff */
[----:B-1----:R-:W-:Y:S05]  /*2d30*/  @!P0 BRA `(.L_x_55) ;  /* 0x0000008000188947 */ /* 0x002fea0003800000 */
.L_x_159:
[----:B------:R-:W-:Y:S01]  /*2d40*/  ULEA UR5, UR7, UR6, 0x3 ;  /* 0x0000000607057291 */ /* 0x000fe2000f8e18ff */
[----:B------:R-:W-:Y:S01]  /*2d50*/  PRMT R4, RZ, 0x654, R4 ;  /* 0x00000654ff047816 */ /* 0x000fe20000000004 */
[----:B-1----:R-:W-:Y:S01]  /*2d60*/  @!P2 IMAD.MOV.U32 R5, RZ, RZ, 0x10 ;  /* 0x00000010ff05a424 */ /* 0x002fe200078e00ff */
[----:B------:R-:W-:Y:S01]  /*2d70*/  SHF.L.U32 R7, R12, 0x1f, RZ ;  /* 0x0000001f0c077819 */ /* 0x000fe200000006ff */
[----:B------:R-:W-:Y:S01]  /*2d80*/  UIADD3 UR4, UPT, UPT, UR5, 0xe0, URZ ;  /* 0x000000e005047890 */ /* 0x000fe2000fffe0ff */
[----:B------:R1:W-:Y:S05]  /*2d90*/  SYNCS.ARRIVE.TRANS64.RED.A1T0 RZ, [R4+URZ], RZ ;  /* 0x000000ff04ff79a7 */ /* 0x0003ea00081004ff */
[----:B------:R-:W-:Y:S01]  /*2da0*/  IMAD.U32 R13, RZ, RZ, UR4 ;  /* 0x00000004ff0d7e24 */ /* 0x000fe2000f8e00ff */
[----:B------:R-:W2:Y:S04]  /*2db0*/  SYNCS.PHASECHK.TRANS64.TRYWAIT P0, [UR5+0xf0], R7 ;  /* 0x0000f007ff0075a7 */ /* 0x000ea80008001105 */
[----:B------:R-:W-:Y:S01]  /*2dc0*/  PRMT R13, R10, 0x654, R13 ;  /* 0x000006540a0d7816 */ /* 0x000fe2000000000d */
[----:B-12---:R-:W-:Y:S06]  /*2dd0*/  @!P0 BRA `(.L_x_56) ;  /* 0x0000008000048947 */ /* 0x006fec0003800000 */
.L_x_161:
[----:B------:R-:W-:Y:S01]  /*2de0*/  ULEA UR4, UR7, UR6, 0x4 ;  /* 0x0000000607047291 */ /* 0x000fe2000f8e20ff */
[----:B------:R-:W-:Y:S01]  /*2df0*/  SEL R2, R13, R2, !P2 ;  /* 0x000000020d027207 */ /* 0x000fe20005000000 */
[----:B------:R-:W-:Y:S01]  /*2e00*/  UIADD3 UR5, UPT, UPT, UR5, 0xe0, URZ ;  /* 0x000000e005057890 */ /* 0x000fe2000fffe0ff */
[----:B-1----:R-:W-:Y:S01]  /*2e10*/  LEA R0, R11, UR6, 0x3 ;  /* 0x000000060b007c11 */ /* 0x002fe2000f8e18ff */
[----:B------:R-:W-:Y:S01]  /*2e20*/  UIADD3 UR4, UPT, UPT, UR4, 0x170, URZ ;  /* 0x0000017004047890 */ /* 0x000fe2000fffe0ff */
[----:B------:R1:W-:Y:S01]  /*2e30*/  @!P2 SYNCS.ARRIVE.TRANS64.RED RZ, [R2+URZ], R5 ;  /* 0x0000000502ffa9a7 */ /* 0x0003e200080004ff */
[----:B------:R-:W-:Y:S01]  /*2e40*/  UIADD3 UR7, UPT, UPT, UR7, 0x1, URZ ;  /* 0x0000000107077890 */ /* 0x000fe2000fffe0ff */
[----:B------:R-:W-:-:S03]  /*2e50*/  VIADD R3, R3, 0x1 ;  /* 0x0000000103037836 */ /* 0x000fc60000000000 */
[----:B------:R-:W-:Y:S02]  /*2e60*/  UISETP.NE.AND UP0, UPT, UR7, 0x2, UPT ;  /* 0x000000020700788c */ /* 0x000fe4000bf05270 */
[----:B------:R-:W-:Y:S01]  /*2e70*/  ISETP.NE.AND P0, PT, R3, 0x2, PT ;  /* 0x000000020300780c */ /* 0x000fe20003f05270 */
[----:B------:R-:W-:Y:S06]  /*2e80*/  UGETNEXTWORKID.BROADCAST [UR4], [UR5] ;  /* 0x00000000040073ca */ /* 0x000fec0008000100 */
[----:B------:R-:W-:Y:S02]  /*2e90*/  USEL UR4, URZ, 0x1, UP0 ;  /* 0x00000001ff047887 */ /* 0x000fe40008000000 */
[----:B------:R-:W-:-:S04]  /*2ea0*/  USEL UR7, UR7, URZ, UP0 ;  /* 0x000000ff07077287 */ /* 0x000fc80008000000 */
[----:B------:R-:W-:Y:S02]  /*2eb0*/  LOP3.LUT R12, R12, UR4, RZ, 0x3c, !PT ;  /* 0x000000040c0c7c12 */ /* 0x000fe4000f8e3cff */
[----:B-1----:R-:W-:-:S04]  /*2ec0*/  SHF.L.U32 R5, R9, 0x1f, RZ ;  /* 0x0000001f09057819 */ /* 0x002fc800000006ff */
[----:B------:R-:W1:Y:S02]  /*2ed0*/  SYNCS.PHASECHK.TRANS64.TRYWAIT P1, [R0+URZ+0xe0], R5 ;  /* 0x0000e005000075a7 */ /* 0x000e6400080211ff */
[----:B-1----:R-:W-:Y:S05]  /*2ee0*/  @!P1 BRA `(.L_x_57) ;  /* 0x0000007c00d89947 */ /* 0x002fea0003800000 */
.L_x_162:
[----:B------:R-:W-:Y:S01]  /*2ef0*/  LEA R4, R11, UR6, 0x4 ;  /* 0x000000060b047c11 */ /* 0x000fe2000f8e20ff */
[----:B-1----:R-:W-:Y:S01]  /*2f00*/  VIADD R0, R0, 0xf0 ;  /* 0x000000f000007836 */ /* 0x002fe20000000000 */
[----:B------:R-:W-:Y:S01]  /*2f10*/  SEL R3, R3, RZ, P0 ;  /* 0x000000ff03037207 */ /* 0x000fe20000000000 */
[----:B------:R-:W-:-:S03]  /*2f20*/  VIADD R11, R11, 0x1 ;  /* 0x000000010b0b7836 */ /* 0x000fc60000000000 */
[----:B------:R-:W1:Y:S01]  /*2f30*/  LDS.128 R4, [R4+0x170] ;  /* 0x0001700004047984 */ /* 0x000e620000000c00 */
[----:B------:R-:W-:Y:S02]  /*2f40*/  PRMT R0, RZ, 0x654, R0 ;  /* 0x00000654ff007816 */ /* 0x000fe40000000000 */
[C---:B------:R-:W-:Y:S01]  /*2f50*/  ISETP.NE.AND P1, PT, R11.reuse, 0x2, PT ;  /* 0x000000020b00780c */ /* 0x040fe20003f25270 */
[----:B------:R-:W-:Y:S01]  /*2f60*/  @!PT LDS RZ, [RZ] ;  /* 0x00000000fffff984 */ /* 0x000fe20000000800 */
[----:B------:R-:W-:Y:S01]  /*2f70*/  @!PT LDS RZ, [RZ] ;  /* 0x00000000fffff984 */ /* 0x000fe20000000800 */
[----:B------:R-:W-:Y:S01]  /*2f80*/  @!PT LDS RZ, [RZ] ;  /* 0x00000000fffff984 */ /* 0x000fe20000000800 */
[----:B------:R-:W-:Y:S01]  /*2f90*/  @!PT LDS RZ, [RZ] ;  /* 0x00000000fffff984 */ /* 0x000fe20000000800 */
[----:B------:R2:W-:Y:S06]  /*2fa0*/  MEMBAR.ALL.CTA ;  /* 0x0000000000007992 */ /* 0x0005ec0000008000 */
[----:B--2---:R-:W2:Y:S01]  /*2fb0*/  FENCE.VIEW.ASYNC.S ;  /* 0x00000000000073c6 */ /* 0x004ea20000000000 */
[----:B------:R-:W-:Y:S01]  /*2fc0*/  SEL R11, R11, RZ, P1 ;  /* 0x000000ff0b0b7207 */ /* 0x000fe20000800000 */
[----:B--2---:R2:W-:Y:S01]  /*2fd0*/  SYNCS.ARRIVE.TRANS64.RED.A1T0 RZ, [R0+URZ], RZ ;  /* 0x000000ff00ff79a7 */ /* 0x0045e200081004ff */
[----:B-1----:R-:W-:-:S02]  /*2fe0*/  LOP3.LUT P3, RZ, R6, 0x1, RZ, 0xc0, !PT ;  /* 0x0000000106ff7812 */ /* 0x002fc4000786c0ff */
[----:B------:R-:W-:-:S04]  /*2ff0*/  SEL R5, RZ, 0x1, P0 ;  /* 0x00000001ff057807 */ /* 0x000fc80000000000 */
[----:B------:R-:W-:Y:S02]  /*3000*/  LOP3.LUT R8, R8, R5, RZ, 0x3c, !PT ;  /* 0x0000000508087212 */ /* 0x000fe400078e3cff */
[----:B--2---:R-:W-:-:S04]  /*3010*/  SEL R0, RZ, 0x1, P1 ;  /* 0x00000001ff007807 */ /* 0x004fc80000800000 */
[----:B------:R-:W-:Y:S01]  /*3020*/  LOP3.LUT R9, R9, R0, RZ, 0x3c, !PT ;  /* 0x0000000009097212 */ /* 0x000fe200078e3cff */
[----:B------:R-:W-:Y:S06]  /*3030*/  @P3 BRA `(.L_x_58) ;  /* 0xfffffffc002c3947 */ /* 0x000fec000383ffff */
[----:B------:R-:W-:Y:S01]  /*3040*/  ULEA UR5, UR7, UR6, 0x3 ;  /* 0x0000000607057291 */ /* 0x000fe2000f8e18ff */
[----:B------:R-:W-:-:S08]  /*3050*/  SHF.L.U32 R3, R12, 0x1f, RZ ;  /* 0x0000001f0c037819 */ /* 0x000fd000000006ff */
[----:B------:R-:W1:Y:S02]  /*3060*/  SYNCS.PHASECHK.TRANS64 P0, [UR5+0xf0], R3 ;  /* 0x0000f003ff0075a7 */ /* 0x000e640008001005 */
[----:B-1----:R-:W-:Y:S05]  /*3070*/  @P0 BRA `(.L_x_59) ;  /* 0x0000000000080947 */ /* 0x002fea0003800000 */
[----:B------:R-:W1:Y:S02]  /*3080*/  SYNCS.PHASECHK.TRANS64.TRYWAIT P0, [UR5+0xf0], R3 ;  /* 0x0000f003ff0075a7 */ /* 0x000e640008001105 */
[----:B-1----:R-:W-:Y:S05]  /*3090*/  @!P0 BRA `(.L_x_60) ;  /* 0x0000007c00808947 */ /* 0x002fea0003800000 */
.L_x_59:
[----:B------:R-:W-:-:S04]  /*30a0*/  UIADD3 UR4, UPT, UPT, UR7, 0x1, URZ ;  /* 0x0000000107047890 */ /* 0x000fc8000fffe0ff */
[----:B------:R-:W-:-:S04]  /*30b0*/  UISETP.NE.AND UP0, UPT, UR4, 0x2, UPT ;  /* 0x000000020400788c */ /* 0x000fc8000bf05270 */
[----:B------:R-:W-:Y:S02]  /*30c0*/  USEL UR8, URZ, 0x1, UP0 ;  /* 0x00000001ff087887 */ /* 0x000fe40008000000 */
[----:B------:R-:W-:-:S04]  /*30d0*/  USEL UR4, UR4, URZ, UP0 ;  /* 0x000000ff04047287 */ /* 0x000fc80008000000 */
[----:B------:R-:W-:Y:S01]  /*30e0*/  ULEA UR4, UR4, UR6, 0x3 ;  /* 0x0000000604047291 */ /* 0x000fe2000f8e18ff */
[----:B-1----:R-:W-:-:S04]  /*30f0*/  LOP3.LUT R3, R12, UR8, RZ, 0x3c, !PT ;  /* 0x000000080c037c12 */ /* 0x002fc8000f8e3cff */
[----:B------:R-:W-:-:S04]  /*3100*/  SHF.L.U32 R0, R3, 0x1f, RZ ;  /* 0x0000001f03007819 */ /* 0x000fc800000006ff */
[----:B------:R-:W1:Y:S02]  /*3110*/  SYNCS.PHASECHK.TRANS64 P0, [UR4+0xf0], R0 ;  /* 0x0000f000ff0075a7 */ /* 0x000e640008001004 */
[----:B-1----:R-:W-:Y:S05]  /*3120*/  @P0 EXIT ;  /* 0x000000000000094d */ /* 0x002fea0003800000 */
[----:B------:R-:W-:Y:S02]  /*3130*/  SHF.L.U32 R3, R3, 0x1f, RZ ;  /* 0x0000001f03037819 */ /* 0x000fe400000006ff */
[----:B------:R-:W-:-:S07]  /*3140*/  MOV R0, UR4 ;  /* 0x0000000400007c02 */ /* 0x000fce0008000f00 */
.L_x_61:
[----:B-1----:R1:W2:Y:S02]  /*3150*/  SYNCS.PHASECHK.TRANS64.TRYWAIT P0, [R0+URZ+0xf0], R3 ;  /* 0x0000f003000075a7 */ /* 0x0022a400080011ff */
[----:B--2---:R-:W-:Y:S05]  /*3160*/  @!P0 NANOSLEEP.SYNCS 0x989680 ;  /* 0x009896800000895d */ /* 0x004fea0003900000 */
[----:B------:R-:W2:Y:S02]  /*3170*/  @!P0 SYNCS.PHASECHK.TRANS64 P0, [R0+URZ+0xf0], R3 ;  /* 0x0000f003000085a7 */ /* 0x000ea400080010ff */
[----:B--2---:R-:W-:Y:S05]  /*3180*/  @P0 EXIT ;  /* 0x000000000000094d */ /* 0x004fea0003800000 */
[----:B------:R-:W-:Y:S05]  /*3190*/  BRA `(.L_x_61) ;  /* 0xfffffffc00ec7947 */ /* 0x000fea000383ffff */
.L_x_54:
[----:B------:R-:W-:Y:S05]  /*31a0*/  BRA.U UP4, `(.L_x_62) ;  /* 0x0000001104d87547 */ /* 0x000fea000b800000 */
[----:B------:R-:W-:Y:S01]  /*31b0*/  UMOV UR7, 0x40 ;  /* 0x0000004000077882 */ /* 0x000fe20000000000 */
[----:B------:R-:W-:Y:S01]  /*31c0*/  NOP ;  /* 0x0000000000007918 */ /* 0x000fe20000000000 */
[----:B------:R-:W-:Y:S01]  /*31d0*/  ULEA UR7, UR4, UR7, 0x18 ;  /* 0x0000000704077291 */ /* 0x000fe2000f8ec0ff */
[----:B------:R-:W-:Y:S02]  /*31e0*/  UMOV UR8, 0x400 ;  /* 0x0000040000087882 */ /* 0x000fe40000000000 */
[----:B------:R-:W-:-:S06]  /*31f0*/  ULEA UR8, UR4, UR8, 0x18 ;  /* 0x0000000804087291 */ /* 0x000fcc000f8ec0ff */
[----:B------:R-:W1:Y:S02]  /*3200*/  LDS.U8 R2, [UR7+0x1c] ;  /* 0x00001c07ff027984 */ /* 0x000e640008000000 */
[----:B-1----:R-:W-:-:S13]  /*3210*/  ISETP.NE.AND P0, PT, R2, RZ, PT ;  /* 0x000000ff0200720c */ /* 0x002fda0003f05270 */
[----:B------:R-:W-:Y:S05]  /*3220*/  @P0 BRA `(.L_x_63) ;  /* 0x0000000400080947 */ /* 0x000fea0003800000 */
[----:B------:R-:W-:Y:S02]  /*3230*/  UISETP.NE.U32.AND UP0, UPT, UR6, 0x1, UPT ;  /* 0x000000010600788c */ /* 0x000fe4000bf05070 */
[----:B------:R-:W-:-:S07]  /*3240*/  UIADD3 UR9, UPT, UPT, UR7, 0x8, URZ ;  /* 0x0000000807097890 */ /* 0x000fce000fffe0ff */
[----:B------:R-:W-:Y:S05]  /*3250*/  BRA.U !UP0, `(.L_x_64) ;  /* 0x00000001089c7547 */ /* 0x000fea000b800000 */
[----:B------:R-:W-:Y:S01]  /*3260*/  ELECT P0, URZ, PT ;  /* 0x0000000000ff782f */ /* 0x000fe20003800000 */
[----:B------:R-:W-:-:S12]  /*3270*/  BSSY B0, `(.L_x_64) ;  /* 0x0000025000007945 */ /* 0x000fd80003800000 */
[----:B------:R-:W-:Y:S05]  /*3280*/  @!P0 BRA `(.L_x_65) ;  /* 0x00000000008c8947 */ /* 0x000fea0003800000 */
[----:B------:R-:W-:-:S05]  /*3290*/  UMOV UR4, 0x10 ;  /* 0x0000001000047882 */ /* 0x000fca0000000000 */
[----:B------:R-:W-:Y:S04]  /*32a0*/  DEPBAR.LE SB1, 0x36 ;  /* 0x00009d800000791a */ /* 0x000fe80000000000 */
[----:B------:R-:W1:Y:S02]  /*32b0*/  UTCATOMSWS.2CTA.FIND_AND_SET.ALIGN UP1, UR4, UR4 ;  /* 0x00000004000475e3 */ /* 0x000e640008220800 */
[----:B-1----:R-:W-:Y:S01]  /*32c0*/  MOV R11, UR4 ;  /* 0x00000004000b7c02 */ /* 0x002fe20008000f00 */
[----:B------:R-:W-:Y:S06]  /*32d0*/  BRA.U UP1, `(.L_x_66) ;  /* 0x0000000101187547 */ /* 0x000fec000b800000 */
.L_x_67:
[----:B------:R-:W-:Y:S05]  /*32e0*/  NANOSLEEP 0x64 ;  /* 0x000000640000795d */ /* 0x000fea0003800000 */
[----:B------:R-:W-:-:S05]  /*32f0*/  UMOV UR4, 0x10 ;  /* 0x0000001000047882 */ /* 0x000fca0000000000 */
[----:B------:R-:W-:Y:S04]  /*3300*/  DEPBAR.LE SB1, 0x36 ;  /* 0x00009d800000791a */ /* 0x000fe80000000000 */
[----:B------:R-:W1:Y:S02]  /*3310*/  UTCATOMSWS.2CTA.FIND_AND_SET.ALIGN UP1, UR4, UR4 ;  /* 0x00000004000475e3 */ /* 0x000e640008220800 */
[----:B-1----:R-:W-:Y:S01]  /*3320*/  MOV R11, UR4 ;  /* 0x00000004000b7c02 */ /* 0x002fe20008000f00 */
[----:B------:R-:W-:Y:S05]  /*3330*/  BRA.U !UP1, `(.L_x_67) ;  /* 0xfffffffd09e87547 */ /* 0x000fea000b83ffff */
.L_x_66:
[----:B------:R-:W1:Y:S01]  /*3340*/  LDS R5, [UR7+0x10] ;  /* 0x00001007ff057984 */ /* 0x000e620008000800 */
[----:B------:R-:W-:Y:S01]  /*3350*/  IMAD.U32 R3, RZ, RZ, UR8 ;  /* 0x00000008ff037e24 */ /* 0x000fe2000f8e00ff */
[----:B------:R-:W-:-:S03]  /*3360*/  MOV R2, UR5 ;  /* 0x0000000500027c02 */ /* 0x000fc60008000f00 */
[----:B------:R-:W-:Y:S01]  /*3370*/  VIADD R3, R3, 0x190 ;  /* 0x0000019003037836 */ /* 0x000fe20000000000 */
[----:B-1----:R-:W-:-:S04]  /*3380*/  SHF.L.U32 R5, R5, 0x1f, RZ ;  /* 0x0000001f05057819 */ /* 0x002fc800000006ff */
[----:B------:R-:W1:Y:S02]  /*3390*/  SYNCS.PHASECHK.TRANS64.TRYWAIT P0, [UR7+0x8], R5 ;  /* 0x00000805ff0075a7 */ /* 0x000e640008001107 */
[----:B-1----:R-:W-:Y:S05]  /*33a0*/  @P0 BRA `(.L_x_68) ;  /* 0x0000000000080947 */ /* 0x002fea0003800000 */
[----:B------:R-:W1:Y:S02]  /*33b0*/  SYNCS.PHASECHK.TRANS64.TRYWAIT P0, [UR7+0x8], R5 ;  /* 0x00000805ff0075a7 */ /* 0x000e640008001107 */
[----:B-1----:R-:W-:Y:S05]  /*33c0*/  @!P0 BRA `(.L_x_69) ;  /* 0x0000007800cc8947 */ /* 0x002fea0003800000 */
.L_x_68:
[----:B-1----:R-:W-:Y:S01]  /*33d0*/  HFMA2 R4, -RZ, RZ, 0, 5.9604644775390625e-08 ;  /* 0x00000001ff047431 */ /* 0x002fe200000001ff */
[----:B------:R-:W-:Y:S01]  /*33e0*/  UPRMT UR4, UR5, 0x654, UR9 ;  /* 0x0000065405047896 */ /* 0x000fe20008000009 */
[----:B------:R-:W-:Y:S01]  /*33f0*/  IMAD.MOV.U32 R6, RZ, RZ, 0xffff ;  /* 0x0000ffffff067424 */ /* 0x000fe200078e00ff */
[----:B------:R-:W-:Y:S01]  /*3400*/  PRMT R2, R2, 0x654, R3 ;  /* 0x0000065402027816 */ /* 0x000fe20000000003 */
[----:B------:R-:W-:Y:S02]  /*3410*/  IMAD.MOV.U32 R5, RZ, RZ, 0x4 ;  /* 0x00000004ff057424 */ /* 0x000fe400078e00ff */
[----:B------:R-:W-:Y:S01]  /*3420*/  IMAD.SHL.U32 R9, R11, 0x20, RZ ;  /* 0x000000200b097824 */ /* 0x000fe200078e00ff */
[----:B------:R-:W-:Y:S02]  /*3430*/  MOV R3, UR4 ;  /* 0x0000000400037c02 */ /* 0x000fe40008000f00 */
[-C--:B------:R-:W-:Y:S01]  /*3440*/  SHF.L.U32 R7, R6, R11.reuse, RZ ;  /* 0x0000000b06077219 */ /* 0x080fe200000006ff */
[----:B------:R1:W-:Y:S01]  /*3450*/  SYNCS.ARRIVE.TRANS64.RED RZ, [UR4], R5 ;  /* 0x00000005ffff79a7 */ /* 0x0003e20008000404 */
[----:B------:R-:W-:Y:S01]  /*3460*/  SHF.L.U32 R6, R4, R11, RZ ;  /* 0x0000000b04067219 */ /* 0x000fe200000006ff */
[----:B------:R1:W-:Y:S04]  /*3470*/  STS [UR8+0x190], R9 ;  /* 0x00019009ff007988 */ /* 0x0003e80008000808 */
[----:B------:R1:W-:Y:S04]  /*3480*/  STAS [R2.64], R11 ;  /* 0x0000000b02007dbd */ /* 0x0003e8000c0008ff */
[----:B------:R1:W-:Y:S04]  /*3490*/  ATOMS.OR RZ, [UR7+0x14], R7 ;  /* 0x00001407ffff798c */ /* 0x0003e8000b000007 */
[----:B------:R1:W-:Y:S04]  /*34a0*/  ATOMS.OR RZ, [UR7+0x18], R6 ;  /* 0x00001806ffff798c */ /* 0x0003e8000b000007 */
[----:B------:R1:W-:Y:S02]  /*34b0*/  ATOMS.XOR RZ, [UR7+0x10], R4 ;  /* 0x00001004ffff798c */ /* 0x0003e4000b800007 */
.L_x_65:
[----:B------:R-:W-:Y:S05]  /*34c0*/  BSYNC B0 ;  /* 0x0000000000007941 */ /* 0x000fea0003800000 */
.L_x_64:
[----:B------:R-:W-:Y:S05]  /*34d0*/  BRA.U UP0, `(.L_x_70) ;  /* 0x00000001006c7547 */ /* 0x000fea000b800000 */
[----:B------:R-:W-:-:S03]  /*34e0*/  UMOV UR4, 0xffffffff ;  /* 0xffffffff00047882 */ /* 0x000fc60000000000 */
[----:B------:R-:W-:Y:S05]  /*34f0*/  BRA.DIV UR4, `(.L_x_71) ;  /* 0x0000007a04987947 */ /* 0x000fea000b800000 */
[----:B------:R-:W-:-:S13]  /*3500*/  ELECT P6, URZ, PT ;  /* 0x0000000000ff782f */ /* 0x000fda00038c0000 */
.L_x_166:
[----:B------:R-:W-:Y:S05]  /*3510*/  @!P6 BRA `(.L_x_70) ;  /* 0x00000000005ce947 */ /* 0x000fea0003800000 */
[----:B-1----:R-:W1:Y:S02]  /*3520*/  LDS R3, [UR7+0x10] ;  /* 0x00001007ff037984 */ /* 0x002e640008000800 */
[----:B-1----:R-:W-:-:S04]  /*3530*/  SHF.L.U32 R3, R3, 0x1f, RZ ;  /* 0x0000001f03037819 */ /* 0x002fc800000006ff */
[----:B------:R-:W1:Y:S02]  /*3540*/  SYNCS.PHASECHK.TRANS64.TRYWAIT P0, [UR7+0x8], R3 ;  /* 0x00000803ff0075a7 */ /* 0x000e640008001107 */
[----:B-1----:R-:W-:Y:S05]  /*3550*/  @P0 BRA `(.L_x_72) ;  /* 0x0000000000080947 */ /* 0x002fea0003800000 */
[----:B------:R-:W1:Y:S02]  /*3560*/  SYNCS.PHASECHK.TRANS64.TRYWAIT P0, [UR7+0x8], R3 ;  /* 0x00000803ff0075a7 */ /* 0x000e640008001107 */
[----:B-1----:R-:W-:Y:S05]  /*3570*/  @!P0 BRA `(.L_x_73) ;  /* 0x0000007800988947 */ /* 0x002fea0003800000 */
.L_x_72:
[----:B------:R-:W2:Y:S01]  /*3580*/  LDS R5, [UR8+0x190] ;  /* 0x00019008ff057984 */ /* 0x000ea20008000800 */
[----:B-1----:R-:W-:Y:S02]  /*3590*/  HFMA2 R2, -RZ, RZ, 0, 5.9604644775390625e-08 ;  /* 0x00000001ff027431 */ /* 0x002fe400000001ff */
[----:B------:R-:W-:Y:S01]  /*35a0*/  IMAD.MOV.U32 R3, RZ, RZ, 0xffff ;  /* 0x0000ffffff037424 */ /* 0x000fe200078e00ff */
[----:B------:R-:W-:Y:S01]  /*35b0*/  UPRMT UR4, UR5, 0x654, UR9 ;  /* 0x0000065405047896 */ /* 0x000fe20008000009 */
[----:B--2---:R-:W-:-:S03]  /*35c0*/  IMAD.SHL.U32 R4, R5, 0x20, RZ ;  /* 0x0000002005047824 */ /* 0x004fc600078e00ff */
[-C--:B------:R-:W-:Y:S02]  /*35d0*/  SHF.L.U32 R3, R3, R5.reuse, RZ ;  /* 0x0000000503037219 */ /* 0x080fe400000006ff */
[----:B------:R-:W-:Y:S01]  /*35e0*/  SHF.L.U32 R5, R2, R5, RZ ;  /* 0x0000000502057219 */ /* 0x000fe200000006ff */
[----:B------:R2:W-:Y:S04]  /*35f0*/  STS [UR8+0x190], R4 ;  /* 0x00019004ff007988 */ /* 0x0005e80008000808 */
[----:B------:R2:W-:Y:S04]  /*3600*/  ATOMS.OR RZ, [UR7+0x14], R3 ;  /* 0x00001403ffff798c */ /* 0x0005e8000b000007 */
[----:B------:R2:W-:Y:S01]  /*3610*/  ATOMS.OR RZ, [UR7+0x18], R5 ;  /* 0x00001805ffff798c */ /* 0x0005e2000b000007 */
[----:B------:R-:W-:Y:S03]  /*3620*/  SYNCS.ARRIVE.TRANS64.RED.A1T0 RZ, [UR4], RZ ;  /* 0x000000ffffff79a7 */ /* 0x000fe60008100404 */
[----:B------:R2:W-:Y:S01]  /*3630*/  ATOMS.XOR RZ, [UR7+0x10], R2 ;  /* 0x00001002ffff798c */ /* 0x0005e2000b800007 */
[----:B------:R-:W-:Y:S05]  /*3640*/  BRA `(.L_x_70) ;  /* 0x0000000000107947 */ /* 0x000fea0003800000 */
.L_x_63:
[----:B------:R-:W-:-:S05]  /*3650*/  MOV R2, 0xffffffff ;  /* 0xffffffff00027802 */ /* 0x000fca0000000f00 */
[----:B------:R1:W-:Y:S02]  /*3660*/  STS [UR8+0x190], R2 ;  /* 0x00019002ff007988 */ /* 0x0003e40008000808 */
[----:B-1----:R-:W-:Y:S02]  /*3670*/  MOV R2, 0x3690 ;  /* 0x0000369000027802 */ /* 0x002fe40000000f00 */
[----:B-----5:R-:W-:Y:S05]  /*3680*/  CALL.REL.NOINC `($__internal_1_$__cuda_sm10x_tcgen05_guardrail_trap_phase_invalid_during_alloc) ;  /* 0x0000007c00e47944 */ /* 0x020fea0003c00000 */
.L_x_70:
[----:B------:R-:W-:Y:S05]  /*3690*/  WARPSYNC.ALL ;  /* 0x0000000000007948 */ /* 0x000fea0003800000 */
[----:B------:R-:W3:Y:S01]  /*36a0*/  S2UR UR7, SR_CgaCtaId ;  /* 0x00000000000779c3 */ /* 0x000ee20000008800 */
[----:B------:R-:W-:Y:S01]  /*36b0*/  UMOV UR4, 0x400 ;  /* 0x0000040000047882 */ /* 0x000fe20000000000 */
[----:B------:R-:W-:-:S06]  /*36c0*/  NOP ;  /* 0x0000000000007918 */ /* 0x000fcc0000000000 */
[----:B------:R-:W-:Y:S06]  /*36d0*/  BAR.ARV 0x6, 0xa0 ;  /* 0x0182800000007b1d */ /* 0x000fec0000002000 */
[----:B------:R-:W4:Y:S01]  /*36e0*/  LDCU UR8, c[0x0][0x38c] ;  /* 0x00007180ff0877ac */ /* 0x000f220008000800 */
[----:B------:R-:W-:Y:S01]  /*36f0*/  LOP3.LUT R0, R0, 0xffff, RZ, 0xc0, !PT ;  /* 0x0000ffff00007812 */ /* 0x000fe200078ec0ff */
[----:B-1----:R-:W-:Y:S01]  /*3700*/  IMAD.MOV.U32 R9, RZ, RZ, 0x1 ;  /* 0x00000001ff097424 */ /* 0x002fe200078e00ff */
[----:B------:R-:W-:Y:S01]  /*3710*/  LOP3.LUT R8, R8, 0xffff, RZ, 0xc0, !PT ;  /* 0x0000ffff08087812 */ /* 0x000fe200078ec0ff */
[----:B------:R-:W-:Y:S01]  /*3720*/  UMOV UR19, URZ ;  /* 0x000000ff00137c82 */ /* 0x000fe20008000000 */
[----:B------:R-:W-:Y:S01]  /*3730*/  R2UR UR11, R0 ;  /* 0x00000000000b72ca */ /* 0x000fe200000e0000 */
[----:B------:R-:W-:Y:S01]  /*3740*/  UMOV UR18, URZ ;  /* 0x000000ff00127c82 */ /* 0x000fe20008000000 */
[----:B------:R-:W-:Y:S01]  /*3750*/  R2UR UR12, R8 ;  /* 0x00000000080c72ca */ /* 0x000fe200000e0000 */
[----:B------:R-:W-:Y:S01]  /*3760*/  IMAD.MOV.U32 R8, RZ, RZ, RZ ;  /* 0x000000ffff087224 */ /* 0x000fe200078e00ff */
[----:B------:R-:W-:Y:S01]  /*3770*/  UMOV UR17, URZ ;  /* 0x000000ff00117c82 */ /* 0x000fe20008000000 */
[----:B---3--:R-:W-:-:S02]  /*3780*/  ULEA UR7, UR7, UR4, 0x18 ;  /* 0x0000000407077291 */ /* 0x008fc4000f8ec0ff */
[----:B------:R-:W-:Y:S02]  /*3790*/  UISETP.NE.AND UP2, UPT, UR6, URZ, UPT ;  /* 0x000000ff0600728c */ /* 0x000fe4000bf45270 */
[----:B------:R-:W-:Y:S02]  /*37a0*/  UIADD3 UR13, UPT, UPT, UR7, 0x6400, URZ ;  /* 0x00006400070d7890 */ /* 0x000fe4000fffe0ff */
[----:B------:R-:W-:Y:S02]  /*37b0*/  UIADD3 UR14, UPT, UPT, UR7, 0x2e400, URZ ;  /* 0x0002e400070e7890 */ /* 0x000fe4000fffe0ff */
[----:B----4-:R-:W-:Y:S01]  /*37c0*/  UIADD3 UR8, UPT, UPT, UR8, 0x3f, URZ ;  /* 0x0000003f08087890 */ /* 0x010fe2000fffe0ff */
[----:B--2---:R-:W1:Y:S01]  /*37d0*/  LDS R2, [UR7+0x190] ;  /* 0x00019007ff027984 */ /* 0x004e620008000800 */
[----:B------:R-:W-:Y:S02]  /*37e0*/  USHF.R.U32.HI UR13, URZ, 0x4, UR13 ;  /* 0x00000004ff0d7899 */ /* 0x000fe4000801160d */
[----:B------:R-:W-:-:S02]  /*37f0*/  USHF.R.S32.HI UR4, URZ, 0x1f, UR8 ;  /* 0x0000001fff047899 */ /* 0x000fc40008011408 */
[----:B------:R-:W-:Y:S02]  /*3800*/  USHF.R.U32.HI UR14, URZ, 0x4, UR14 ;  /* 0x00000004ff0e7899 */ /* 0x000fe4000801160e */
[----:B------:R-:W-:Y:S02]  /*3810*/  ULEA.HI UR4, UR4, UR8, URZ, 0x6 ;  /* 0x0000000804047291 */ /* 0x000fe4000f8f30ff */
[----:B------:R-:W-:Y:S02]  /*3820*/  ULOP3.LUT UR13, UR13, 0x3fff, URZ, 0xc0, !UPT ;  /* 0x00003fff0d0d7892 */ /* 0x000fe4000f8ec0ff */
[----:B------:R-:W-:Y:S02]  /*3830*/  USHF.R.S32.HI UR4, URZ, 0x6, UR4 ;  /* 0x00000006ff047899 */ /* 0x000fe40008011404 */
[----:B------:R-:W-:Y:S02]  /*3840*/  ULOP3.LUT UR14, UR14, 0x3fff, URZ, 0xc0, !UPT ;  /* 0x00003fff0e0e7892 */ /* 0x000fe4000f8ec0ff */
[----:B------:R-:W-:Y:S01]  /*3850*/  UISETP.LT.AND UP0, UPT, UR4, 0x1, UPT ;  /* 0x000000010400788c */ /* 0x000fe2000bf01270 */
[----:B------:R-:W-:Y:S01]  /*3860*/  UMOV UR28, 0x0 ;  /* 0x00000000001c7882 */ /* 0x000fe20000000000 */
[----:B------:R-:W-:Y:S01]  /*3870*/  UMOV UR29, 0x10100010 ;  /* 0x10100010001d7882 */ /* 0x000fe20000000000 */
[----:B------:R-:W-:-:S02]  /*3880*/  ULOP3.LUT UR13, UR13, 0x10000, URZ, 0xfc, !UPT ;  /* 0x000100000d0d7892 */ /* 0x000fc4000f8efcff */
[----:B------:R-:W-:Y:S02]  /*3890*/  ULOP3.LUT UR14, UR14, 0x10000, URZ, 0xfc, !UPT ;  /* 0x000100000e0e7892 */ /* 0x000fe4000f8efcff */
[----:B------:R-:W-:Y:S01]  /*38a0*/  USEL UR20, UR4, 0x1, !UP0 ;  /* 0x0000000104147887 */ /* 0x000fe2000c000000 */
[----:B------:R-:W-:Y:S01]  /*38b0*/  UMOV UR26, 0x0 ;  /* 0x00000000001a7882 */ /* 0x000fe20000000000 */
[----:B------:R-:W-:Y:S01]  /*38c0*/  UMOV UR27, 0x10100010 ;  /* 0x10100010001b7882 */ /* 0x000fe20000000000 */
[----:B------:R-:W-:Y:S01]  /*38d0*/  UMOV UR24, 0x0 ;  /* 0x0000000000187882 */ /* 0x000fe20000000000 */
[----:B------:R-:W-:Y:S01]  /*38e0*/  UMOV UR25, 0x10100010 ;  /* 0x1010001000197882 */ /* 0x000fe20000000000 */
[----:B------:R-:W-:Y:S01]  /*38f0*/  UMOV UR22, 0x0 ;  /* 0x0000000000167882 */ /* 0x000fe20000000000 */
[----:B------:R-:W-:Y:S01]  /*3900*/  UMOV UR23, 0x10100010 ;  /* 0x1010001000177882 */ /* 0x000fe20000000000 */
[----:B-1----:R-:W-:Y:S02]  /*3910*/  R2UR UR21, R2 ;  /* 0x00000000021572ca */ /* 0x002fe400000e0000 */
[----:B------:R-:W-:-:S13]  /*3920*/  CS2R R2, SRZ ;  /* 0x0000000000027805 */ /* 0x000fda000001ff00 */
.L_x_81:
[C---:B------:R-:W-:Y:S02]  /*3930*/  LEA R0, R8.reuse, UR7, 0x3 ;  /* 0x0000000708007c11 */ /* 0x040fe4000f8e18ff */
[----:B------:R-:W-:Y:S02]  /*3940*/  SHF.L.U32 R5, R3, 0x1f, RZ ;  /* 0x0000001f03057819 */ /* 0x000fe400000006ff */
[----:B------:R-:W-:Y:S02]  /*3950*/  LEA R4, R8, UR7, 0x4 ;  /* 0x0000000708047c11 */ /* 0x000fe4000f8e20ff */
[----:B------:R-:W1:Y:S02]  /*3960*/  SYNCS.PHASECHK.TRANS64.TRYWAIT P0, [R0+URZ+0xe0], R5 ;  /* 0x0000e005000075a7 */ /* 0x000e6400080011ff */
[----:B-1-34-:R-:W-:Y:S05]  /*3970*/  @!P0 BRA `(.L_x_74) ;  /* 0x0000007400b08947 */ /* 0x01afea0003800000 */
.L_x_167:
[----:B-1----:R-:W1:Y:S01]  /*3980*/  LDS.128 R4, [R4+0x170] ;  /* 0x0001700004047984 */ /* 0x002e620000000c00 */
[----:B------:R-:W-:Y:S02]  /*3990*/  VIADD R0, R0, 0xf0 ;  /* 0x000000f000007836 */ /* 0x000fe40000000000 */
[----:B------:R-:W-:Y:S01]  /*39a0*/  VIADD R8, R8, 0x1 ;  /* 0x0000000108087836 */ /* 0x000fe20000000000 */
[----:B------:R-:W-:Y:S01]  /*39b0*/  @!PT LDS RZ, [RZ] ;  /* 0x00000000fffff984 */ /* 0x000fe20000000800 */
[----:B------:R-:W-:Y:S01]  /*39c0*/  @!PT LDS RZ, [RZ] ;  /* 0x00000000fffff984 */ /* 0x000fe20000000800 */
[----:B------:R-:W-:Y:S01]  /*39d0*/  @!PT LDS RZ, [RZ] ;  /* 0x00000000fffff984 */ /* 0x000fe20000000800 */
[----:B------:R-:W-:Y:S01]  /*39e0*/  @!PT LDS RZ, [RZ] ;  /* 0x00000000fffff984 */ /* 0x000fe20000000800 */
[----:B------:R2:W-:Y:S06]  /*39f0*/  MEMBAR.ALL.CTA ;  /* 0x0000000000007992 */ /* 0x0005ec0000008000 */
[----:B--2---:R-:W2:Y:S01]  /*3a00*/  FENCE.VIEW.ASYNC.S ;  /* 0x00000000000073c6 */ /* 0x004ea20000000000 */
[----:B------:R-:W-:-:S04]  /*3a10*/  PRMT R0, RZ, 0x654, R0 ;  /* 0x00000654ff007816 */ /* 0x000fc80000000000 */
[----:B--2---:R2:W-:Y:S01]  /*3a20*/  SYNCS.ARRIVE.TRANS64.RED.A1T0 RZ, [R0+URZ], RZ ;  /* 0x000000ff00ff79a7 */ /* 0x0045e200081004ff */
[----:B-1----:R-:W-:Y:S01]  /*3a30*/  LOP3.LUT P1, RZ, R6, 0x1, RZ, 0xc0, !PT ;  /* 0x0000000106ff7812 */ /* 0x002fe2000782c0ff */
[----:B--2---:R-:W-:-:S12]  /*3a40*/  BRA.U UP2, `(.L_x_75) ;  /* 0x0000000502087547 */ /* 0x004fd8000b800000 */
[----:B------:R-:W1:Y:S01]  /*3a50*/  LDCU UR8, c[0x0][0x38c] ;  /* 0x00007180ff0877ac */ /* 0x000e620008000800 */
[----:B------:R-:W-:Y:S02]  /*3a60*/  PLOP3.LUT P2, PT, PT, PT, PT, 0x80, 0x8 ;  /* 0x000000000008781c */ /* 0x000fe40003f4f070 */
[----:B------:R-:W-:Y:S01]  /*3a70*/  SHF.L.U32 R5, R9, 0x1f, RZ ;  /* 0x0000001f09057819 */ /* 0x000fe200000006ff */
[----:B------:R-:W-:Y:S02]  /*3a80*/  ULEA UR9, UR19, UR7, 0x3 ;  /* 0x0000000713097291 */ /* 0x000fe4000f8e18ff */
[----:B------:R-:W-:Y:S02]  /*3a90*/  ULEA UR10, UR19, UR21, 0x6 ;  /* 0x00000015130a7291 */ /* 0x000fe4000f8e30ff */
[----:B-1----:R-:W-:-:S06]  /*3aa0*/  UISETP.GE.AND UP0, UPT, UR8, 0x1, UPT ;  /* 0x000000010800788c */ /* 0x002fcc000bf06270 */
[----:B------:R-:W-:-:S05]  /*3ab0*/  PLOP3.LUT P0, PT, PT, PT, UP0, 0x80, 0x8 ;  /* 0x000000000008781c */ /* 0x000fca0003f0f008 */
[----:B------:R-:W-:-:S08]  /*3ac0*/  @UP0 ULEA UR8, UR18, UR7, 0x3 ;  /* 0x0000000712080291 */ /* 0x000fd0000f8e18ff */
[----:B------:R-:W-:-:S04]  /*3ad0*/  @P0 SHF.L.U32 R0, R2, 0x1f, RZ ;  /* 0x0000001f02000819 */ /* 0x000fc800000006ff */
[----:B------:R1:W2:Y:S01]  /*3ae0*/  @P0 SYNCS.PHASECHK.TRANS64.TRYWAIT P2, [UR8], R0 ;  /* 0x00000000ff0005a7 */ /* 0x0002a20008041108 */
[----:B------:R-:W3:Y:S02]  /*3af0*/  SYNCS.PHASECHK.TRANS64.TRYWAIT P0, [UR9+0x120], R5 ;  /* 0x00012005ff0075a7 */ /* 0x000ee40008001109 */
[----:B-123--:R-:W-:Y:S05]  /*3b00*/  @!P0 BRA `(.L_x_76) ;  /* 0x0000007400608947 */ /* 0x00efea0003800000 */
.L_x_169:
[----:B------:R-:W-:Y:S01]  /*3b10*/  UMOV UR16, UR17 ;  /* 0x0000001100107c82 */ /* 0x000fe20008000000 */
[----:B------:R-:W-:Y:S05]  /*3b20*/  BRA.U !UP0, `(.L_x_77) ;  /* 0x0000000108c07547 */ /* 0x000fea000b800000 */
[----:B------:R-:W-:Y:S02]  /*3b30*/  UIADD3 UR16, UPT, UPT, UR20, UR17, URZ ;  /* 0x0000001114107290 */ /* 0x000fe4000fffe0ff */
[----:B------:R-:W-:Y:S01]  /*3b40*/  UPLOP3.LUT UP3, UPT, UPT, UPT, UPT, 0x40, 0x4 ;  /* 0x000000000004789c */ /* 0x000fe20003f6e870 */
[----:B------:R-:W-:Y:S01]  /*3b50*/  UMOV UR15, UR4 ;  /* 0x00000004000f7c82 */ /* 0x000fe20008000000 */
[----:B------:R-:W-:-:S09]  /*3b60*/  UMOV UR46, UR18 ;  /* 0x00000012002e7c82 */ /* 0x000fd20008000000 */
.L_x_80:
[----:B--2---:R-:W-:Y:S01]  /*3b70*/  ULEA UR8, UR46, UR7, 0x3 ;  /* 0x000000072e087291 */ /* 0x004fe2000f8e18ff */
[----:B---3--:R-:W-:Y:S11]  /*3b80*/  @P2 BRA `(.L_x_78) ;  /* 0x00000000000c2947 */ /* 0x008ff60003800000 */
[----:B-1----:R-:W-:Y:S04]  /*3b90*/  SHF.L.U32 R5, R2, 0x1f, RZ ;  /* 0x0000001f02057819 */ /* 0x002fe800000006ff */
[----:B------:R-:W1:Y:S02]  /*3ba0*/  SYNCS.PHASECHK.TRANS64.TRYWAIT P0, [UR8], R5 ;  /* 0x00000005ff0075a7 */ /* 0x000e640008001108 */
[----:B-1----:R-:W-:Y:S05]  /*3bb0*/  @!P0 BRA `(.L_x_79) ;  /* 0x00000074004c8947 */ /* 0x002fea0003800000 */
.L_x_78:
[----:B------:R-:W-:Y:S01]  /*3bc0*/  UISETP.NE.AND UP0, UPT, UR15, 0x1, UPT ;  /* 0x000000010f00788c */ /* 0x000fe2000bf05270 */
[----:B------:R-:W-:Y:S01]  /*3bd0*/  PLOP3.LUT P2, PT, PT, PT, PT, 0x80, 0x8 ;  /* 0x000000000008781c */ /* 0x000fe20003f4f070 */
[----:B------:R-:W-:Y:S02]  /*3be0*/  UIADD3 UR18, UPT, UPT, UR46, 0x1, URZ ;  /* 0x000000012e127890 */ /* 0x000fe4000fffe0ff */
[----:B------:R-:W-:Y:S02]  /*3bf0*/  ULEA UR32, UR46, UR14, 0x8 ;  /* 0x0000000e2e207291 */ /* 0x000fe4000f8e40ff */
[----:B------:R-:W-:Y:S01]  /*3c00*/  UISETP.NE.AND UP1, UPT, UR18, 0xa, UPT ;  /* 0x0000000a1200788c */ /* 0x000fe2000bf25270 */
[----:B------:R-:W-:Y:S01]  /*3c10*/  PLOP3.LUT P0, PT, PT, PT, UP0, 0x80, 0x8 ;  /* 0x000000000008781c */ /* 0x000fe20003f0f008 */
[----:B------:R-:W-:Y:S02]  /*3c20*/  UIADD3 UR44, UPT, UPT, UR32, 0x2, URZ ;  /* 0x00000002202c7890 */ /* 0x000fe4000fffe0ff */
[----:B------:R-:W-:Y:S02]  /*3c30*/  USEL UR31, URZ, 0x1, UP1 ;  /* 0x00000001ff1f7887 */ /* 0x000fe40008800000 */
[----:B------:R-:W-:Y:S02]  /*3c40*/  USEL UR18, UR18, URZ, UP1 ;  /* 0x000000ff12127287 */ /* 0x000fe40008800000 */
[----:B------:R-:W-:Y:S02]  /*3c50*/  UIADD3 UR40, UPT, UPT, UR32, 0x4, URZ ;  /* 0x0000000420287890 */ /* 0x000fe4000fffe0ff */
[----:B------:R-:W-:Y:S01]  /*3c60*/  @UP0 ULEA UR30, UR18, UR7, 0x3 ;  /* 0x00000007121e0291 */ /* 0x000fe2000f8e18ff */
[----:B------:R-:W-:Y:S01]  /*3c70*/  LOP3.LUT R2, R2, UR31, RZ, 0x3c, !PT ;  /* 0x0000001f02027c12 */ /* 0x000fe2000f8e3cff */
[----:B------:R-:W-:Y:S02]  /*3c80*/  UIADD3 UR36, UPT, UPT, UR32, 0x6, URZ ;  /* 0x0000000620247890 */ /* 0x000fe4000fffe0ff */
[----:B------:R-:W-:Y:S01]  /*3c90*/  UIADD3 UR8, UPT, UPT, UR8, 0x50, URZ ;  /* 0x0000005008087890 */ /* 0x000fe2000fffe0ff */
[----:B-1----:R-:W-:Y:S01]  /*3ca0*/  @P0 SHF.L.U32 R0, R2, 0x1f, RZ ;  /* 0x0000001f02000819 */ /* 0x002fe200000006ff */
[----:B------:R-:W-:Y:S02]  /*3cb0*/  UIADD3 UR17, UPT, UPT, UR17, 0x1, URZ ;  /* 0x0000000111117890 */ /* 0x000fe4000fffe0ff */
[----:B------:R-:W-:Y:S01]  /*3cc0*/  UIADD3 UR15, UPT, UPT, UR15, -0x1, URZ ;  /* 0xffffffff0f0f7890 */ /* 0x000fe2000fffe0ff */
[----:B------:R2:W3:Y:S01]  /*3cd0*/  @P0 SYNCS.PHASECHK.TRANS64.TRYWAIT P2, [UR30], R0 ;  /* 0x00000000ff0005a7 */ /* 0x0004e2000804111e */
[----:B------:R-:W-:Y:S02]  /*3ce0*/  ULEA UR30, UR46, UR13, 0xa ;  /* 0x0000000d2e1e7291 */ /* 0x000fe4000f8e50ff */
[----:B------:R-:W-:Y:S02]  /*3cf0*/  UISETP.NE.AND UP0, UPT, UR17, UR16, UPT ;  /* 0x000000101100728c */ /* 0x000fe4000bf05270 */
[----:B------:R-:W-:Y:S02]  /*3d00*/  UIADD3 UR42, UPT, UPT, UR30, 0x2, URZ ;  /* 0x000000021e2a7890 */ /* 0x000fe4000fffe0ff */
[----:B------:R-:W-:Y:S02]  /*3d10*/  UIADD3 UR38, UPT, UPT, UR30, 0x4, URZ ;  /* 0x000000041e267890 */ /* 0x000fe4000fffe0ff */
[----:B------:R-:W-:Y:S01]  /*3d20*/  UIADD3 UR34, UPT, UPT, UR30, 0x6, URZ ;  /* 0x000000061e227890 */ /* 0x000fe2000fffe0ff */
[----:B------:R-:W-:Y:S01]  /*3d30*/  UMOV UR33, 0x40004040 ;  /* 0x4000404000217882 */ /* 0x000fe20000000000 */
[----:B------:R-:W-:Y:S01]  /*3d40*/  UMOV UR31, 0x40004040 ;  /* 0x40004040001f7882 */ /* 0x000fe20000000000 */
[----:B------:R-:W-:Y:S01]  /*3d50*/  UMOV UR45, 0x40004040 ;  /* 0x40004040002d7882 */ /* 0x000fe20000000000 */
[----:B------:R2:W-:Y:S01]  /*3d60*/  UTCHMMA.2CTA gdesc[UR30], gdesc[UR32], tmem[UR10], tmem[UR28], idesc[UR29], UP3 ;  /* 0x00ff1c201e0075ea */ /* 0x0005e20009a0000a */
[----:B------:R-:W-:Y:S01]  /*3d70*/  UPLOP3.LUT UP3, UPT, UPT, UPT, UPT, 0x80, 0x8 ;  /* 0x000000000008789c */ /* 0x000fe20003f6f070 */
[----:B------:R-:W-:Y:S01]  /*3d80*/  UMOV UR43, 0x40004040 ;  /* 0x40004040002b7882 */ /* 0x000fe20000000000 */
[----:B------:R-:W-:Y:S01]  /*3d90*/  UMOV UR41, 0x40004040 ;  /* 0x4000404000297882 */ /* 0x000fe20000000000 */
[----:B------:R2:W-:Y:S01]  /*3da0*/  UTCHMMA.2CTA gdesc[UR42], gdesc[UR44], tmem[UR10], tmem[UR26], idesc[UR27], UPT ;  /* 0x00ff1a2c2a0075ea */ /* 0x0005e2000ba0000a */
[----:B------:R-:W-:Y:S01]  /*3db0*/  UMOV UR39, 0x40004040 ;  /* 0x4000404000277882 */ /* 0x000fe20000000000 */
[----:B------:R-:W-:Y:S01]  /*3dc0*/  UMOV UR37, 0x40004040 ;  /* 0x4000404000257882 */ /* 0x000fe20000000000 */
[----:B------:R-:W-:Y:S01]  /*3dd0*/  UMOV UR35, 0x40004040 ;  /* 0x4000404000237882 */ /* 0x000fe20000000000 */
[----:B------:R2:W-:Y:S01]  /*3de0*/  UTCHMMA.2CTA gdesc[UR38], gdesc[UR40], tmem[UR10], tmem[UR24], idesc[UR25], UPT ;  /* 0x00ff1828260075ea */ /* 0x0005e2000ba0000a */
[----:B------:R2:W-:Y:S01]  /*3df0*/  UTCHMMA.2CTA gdesc[UR34], gdesc[UR36], tmem[UR10], tmem[UR22], idesc[UR23], UPT ;  /* 0x00ff1624220075ea */ /* 0x0005e2000ba0000a */
[----:B------:R2:W-:Y:S01]  /*3e00*/  UTCBAR.2CTA.MULTICAST [UR8], URZ, UR12 ;  /* 0x000000ff080073e9 */ /* 0x0005e2000820080c */
[----:B------:R-:W-:Y:S01]  /*3e10*/  UMOV UR46, UR18 ;  /* 0x00000012002e7c82 */ /* 0x000fe20008000000 */
[----:B------:R-:W-:Y:S05]  /*3e20*/  BRA.U UP0, `(.L_x_80) ;  /* 0xfffffffd00507547 */ /* 0x000fea000b83ffff */
.L_x_77:
[----:B------:R-:W-:Y:S01]  /*3e30*/  UIADD3 UR9, UPT, UPT, UR9, 0x100, URZ ;  /* 0x0000010009097890 */ /* 0x000fe2000fffe0ff */
[----:B------:R-:W-:-:S08]  /*3e40*/  UMOV UR17, UR16 ;  /* 0x0000001000117c82 */ /* 0x000fd00008000000 */
[----:B------:R4:W-:Y:S01]  /*3e50*/  UTCBAR.2CTA.MULTICAST [UR9], URZ, UR11 ;  /* 0x000000ff090073e9 */ /* 0x0009e2000820080b */
[----:B------:R-:W-:Y:S02]  /*3e60*/  NOP ;  /* 0x0000000000007918 */ /* 0x000fe40000000000 */
.L_x_75:
[----:B------:R-:W-:Y:S01]  /*3e70*/  UIADD3 UR19, UPT, UPT, UR19, 0x1, URZ ;  /* 0x0000000113137890 */ /* 0x000fe2000fffe0ff */
[----:B------:R-:W-:-:S03]  /*3e80*/  ISETP.NE.AND P0, PT, R8, 0x2, PT ;  /* 0x000000020800780c */ /* 0x000fc60003f05270 */
[----:B------:R-:W-:Y:S01]  /*3e90*/  UISETP.NE.AND UP0, UPT, UR19, 0x4, UPT ;  /* 0x000000041300788c */ /* 0x000fe2000bf05270 */
[----:B-12---:R-:W-:Y:S02]  /*3ea0*/  SEL R0, RZ, 0x1, P0 ;  /* 0x00000001ff007807 */ /* 0x006fe40000000000 */
[----:B------:R-:W-:Y:S01]  /*3eb0*/  SEL R8, R8, RZ, P0 ;  /* 0x000000ff08087207 */ /* 0x000fe20000000000 */
[----:B------:R-:W-:Y:S01]  /*3ec0*/  USEL UR8, URZ, 0x1, UP0 ;  /* 0x00000001ff087887 */ /* 0x000fe20008000000 */
[----:B------:R-:W-:Y:S01]  /*3ed0*/  LOP3.LUT R3, R3, R0, RZ, 0x3c, !PT ;  /* 0x0000000003037212 */ /* 0x000fe200078e3cff */
[----:B------:R-:W-:-:S04]  /*3ee0*/  USEL UR19, UR19, URZ, UP0 ;  /* 0x000000ff13137287 */ /* 0x000fc80008000000 */
[----:B------:R-:W-:Y:S01]  /*3ef0*/  LOP3.LUT R9, R9, UR8, RZ, 0x3c, !PT ;  /* 0x0000000809097c12 */ /* 0x000fe2000f8e3cff */
[----:B------:R-:W-:Y:S07]  /*3f00*/  @P1 BRA `(.L_x_81) ;  /* 0xfffffff800881947 */ /* 0x000fee000383ffff */
[----:B------:R-:W1:Y:S01]  /*3f10*/  S2UR UR4, SR_CgaCtaId ;  /* 0x00000000000479c3 */ /* 0x000e620000008800 */
[----:B------:R-:W-:Y:S01]  /*3f20*/  ELECT P0, URZ, PT ;  /* 0x0000000000ff782f */ /* 0x000fe20003800000 */
[----:B------:R-:W-:Y:S01]  /*3f30*/  HFMA2 R0, -RZ, RZ, 0, 5.9604644775390625e-08 ;  /* 0x00000001ff007431 */ /* 0x000fe200000001ff */
[----:B------:R-:W-:-:S05]  /*3f40*/  UMOV UR8, 0x40 ;  /* 0x0000004000087882 */ /* 0x000fca0000000000 */
[----:B------:R-:W-:Y:S01]  /*3f50*/  UVIRTCOUNT.DEALLOC.SMPOOL 0x80 ;  /* 0x000000800000784c */ /* 0x000fe20000000000 */
[----:B------:R-:W-:Y:S02]  /*3f60*/  UISETP.NE.AND UP0, UPT, UR6, URZ, UPT ;  /* 0x000000ff0600728c */ /* 0x000fe4000bf05270 */
[----:B-1----:R-:W-:-:S09]  /*3f70*/  ULEA UR4, UR4, UR8, 0x18 ;  /* 0x0000000804047291 */ /* 0x002fd2000f8ec0ff */
[----:B------:R1:W-:Y:S01]  /*3f80*/  @P0 STS.U8 [UR4+0x1c], R0 ;  /* 0x00001c00ff000988 */ /* 0x0003e20008000004 */
[----:B------:R-:W-:Y:S05]  /*3f90*/  BRA.U UP0, `(.L_x_82) ;  /* 0x0000000100a07547 */ /* 0x000fea000b800000 */
[----:B------:R-:W-:Y:S01]  /*3fa0*/  UIADD3 UR6, UPT, UPT, UR7, 0x120, URZ ;  /* 0x0000012007067890 */ /* 0x000fe2000fffe0ff */
[----:B------:R-:W-:-:S03]  /*3fb0*/  SHF.L.U32 R3, R9, 0x1f, RZ ;  /* 0x0000001f09037819 */ /* 0x000fc600000006ff */
[----:B------:R-:W-:-:S09]  /*3fc0*/  ULEA UR8, UR19, UR6, 0x3 ;  /* 0x0000000613087291 */ /* 0x000fd2000f8e18ff */
[----:B------:R-:W2:Y:S02]  /*3fd0*/  SYNCS.PHASECHK.TRANS64.TRYWAIT P0, [UR8], R3 ;  /* 0x00000003ff0075a7 */ /* 0x000ea40008001108 */
[----:B--2---:R-:W-:Y:S05]  /*3fe0*/  @!P0 BRA `(.L_x_83) ;  /* 0x0000007000588947 */ /* 0x004fea0003800000 */
.L_x_172:
[----:B----4-:R-:W-:-:S04]  /*3ff0*/  UIADD3 UR9, UPT, UPT, UR19, 0x1, URZ ;  /* 0x0000000113097890 */ /* 0x010fc8000fffe0ff */
        /* <DEDUP_REMOVED lines=8> */
.L_x_174:
        /* <DEDUP_REMOVED lines=9> */
.L_x_176:
[----:B------:R-:W-:-:S04]  /*4110*/  UIADD3 UR9, UPT, UPT, UR9, 0x1, URZ ;  /* 0x0000000109097890 */ /* 0x000fc8000fffe0ff */
[----:B------:R-:W-:-:S04]  /*4120*/  UISETP.NE.AND UP1, UPT, UR9, 0x4, UPT ;  /* 0x000000040900788c */ /* 0x000fc8000bf25270 */
[----:B------:R-:W-:Y:S02]  /*4130*/  USEL UR8, URZ, 0x1, UP1 ;  /* 0x00000001ff087887 */ /* 0x000fe40008800000 */
[----:B------:R-:W-:-:S04]  /*4140*/  USEL UR9, UR9, URZ, UP1 ;  /* 0x000000ff09097287 */ /* 0x000fc80008800000 */
[----:B------:R-:W-:Y:S01]  /*4150*/  ULEA UR9, UR9, UR6, 0x3 ;  /* 0x0000000609097291 */ /* 0x000fe2000f8e18ff */
[----:B-1----:R-:W-:-:S04]  /*4160*/  LOP3.LUT R3, R2, UR8, RZ, 0x3c, !PT ;  /* 0x0000000802037c12 */ /* 0x002fc8000f8e3cff */
[----:B------:R-:W-:Y:S01]  /*4170*/  SHF.L.U32 R3, R3, 0x1f, RZ ;  /* 0x0000001f03037819 */ /* 0x000fe200000006ff */
[----:B------:R-:W-:-:S04]  /*4180*/  IMAD.U32 R0, RZ, RZ, UR9 ;  /* 0x00000009ff007e24 */ /* 0x000fc8000f8e00ff */
[----:B------:R1:W2:Y:S03]  /*4190*/  SYNCS.PHASECHK.TRANS64.TRYWAIT P0, [R0+URZ], R3 ;  /* 0x00000003000075a7 */ /* 0x0002a600080011ff */
[----:B--2---:R-:W-:Y:S05]  /*41a0*/  @!P0 NANOSLEEP.SYNCS 0x989680 ;  /* 0x009896800000895d */ /* 0x004fea0003900000 */
[----:B------:R-:W2:Y:S02]  /*41b0*/  @!P0 SYNCS.PHASECHK.TRANS64 P0, [R0+URZ], R3 ;  /* 0x00000003000085a7 */ /* 0x000ea400080010ff */
[----:B--2---:R-:W-:Y:S05]  /*41c0*/  @P0 BRA `(.L_x_86) ;  /* 0x0000000000200947 */ /* 0x004fea0003800000 */
.L_x_87:
[----:B--2---:R2:W4:Y:S02]  /*41d0*/  SYNCS.PHASECHK.TRANS64.TRYWAIT P0, [R0+URZ], R3 ;  /* 0x00000003000075a7 */ /* 0x00452400080011ff */
[----:B----4-:R-:W-:Y:S05]  /*41e0*/  @!P0 NANOSLEEP.SYNCS 0x989680 ;  /* 0x009896800000895d */ /* 0x010fea0003900000 */
[----:B------:R-:W4:Y:S02]  /*41f0*/  @!P0 SYNCS.PHASECHK.TRANS64 P0, [R0+URZ], R3 ;  /* 0x00000003000085a7 */ /* 0x000f2400080010ff */
[----:B----4-:R-:W-:Y:S05]  /*4200*/  @!P0 BRA `(.L_x_87) ;  /* 0xfffffffc00f08947 */ /* 0x010fea000383ffff */
[----:B------:R-:W-:Y:S05]  /*4210*/  BRA `(.L_x_86) ;  /* 0x00000000000c7947 */ /* 0x000fea0003800000 */
.L_x_82:
[----:B------:R-:W-:-:S04]  /*4220*/  UIADD3 UR6, UPT, UPT, UR7, 0x160, URZ ;  /* 0x0000016007067890 */ /* 0x000fc8000fffe0ff */
[----:B------:R-:W-:-:S09]  /*4230*/  UPRMT UR6, UR5, 0x654, UR6 ;  /* 0x0000065405067896 */ /* 0x000fd20008000006 */
[----:B------:R-:W-:Y:S03]  /*4240*/  SYNCS.ARRIVE.TRANS64.RED.A1T0 RZ, [UR6], RZ ;  /* 0x000000ffffff79a7 */ /* 0x000fe60008100406 */
.L_x_86:
[----:B-12---:R-:W-:Y:S01]  /*4250*/  SHF.L.U32 R3, RZ, 0x1f, RZ ;  /* 0x0000001fff037819 */ /* 0x006fe200000006ff */
[----:B------:R-:W-:Y:S01]  /*4260*/  UIADD3 UR6, UPT, UPT, UR7, 0x160, URZ ;  /* 0x0000016007067890 */ /* 0x000fe2000fffe0ff */
[----:B------:R-:W-:Y:S02]  /*4270*/  PLOP3.LUT P0, PT, PT, PT, UP0, 0x80, 0x8 ;  /* 0x000000000008781c */ /* 0x000fe40003f0f008 */
[----:B------:R-:W1:Y:S02]  /*4280*/  SYNCS.PHASECHK.TRANS64.TRYWAIT P1, [UR7+0x160], R3 ;  /* 0x00016003ff0075a7 */ /* 0x000e640008021107 */
[----:B-1----:R-:W-:Y:S09]  /*4290*/  @!P1 BRA `(.L_x_88) ;  /* 0x0000006c00f49947 */ /* 0x002ff20003800000 */
.L_x_178:
[----:B------:R-:W-:Y:S01]  /*42a0*/  @!UP0 UPRMT UR6, UR5, 0x654, UR6 ;  /* 0x0000065405068896 */ /* 0x000fe20008000006 */
[----:B------:R-:W-:Y:S02]  /*42b0*/  UMOV UR8, 0xffff ;  /* 0x0000ffff00087882 */ /* 0x000fe40000000000 */
[----:B------:R-:W-:-:S06]  /*42c0*/  UMOV UR5, 0x1 ;  /* 0x0000000100057882 */ /* 0x000fcc0000000000 */
[----:B------:R-:W-:Y:S01]  /*42d0*/  @!P0 SYNCS.ARRIVE.TRANS64.RED.A1T0 RZ, [UR6], RZ ;  /* 0x000000ffffff89a7 */ /* 0x000fe20008100406 */
[----:B------:R-:W-:Y:S01]  /*42e0*/  NOP ;  /* 0x0000000000007918 */ /* 0x000fe20000000000 */
[----:B-1----:R-:W1:Y:S01]  /*42f0*/  LDS R0, [UR4+0x14] ;  /* 0x00001404ff007984 */ /* 0x002e620008000800 */
[----:B------:R-:W-:-:S04]  /*4300*/  ULOP3.LUT UR6, UR21, 0xffff, URZ, 0xc0, !UPT ;  /* 0x0000ffff15067892 */ /* 0x000fc8000f8ec0ff */
[----:B------:R-:W-:-:S04]  /*4310*/  USHF.R.U32.HI UR6, URZ, 0x5, UR6 ;  /* 0x00000005ff067899 */ /* 0x000fc80008011606 */
[----:B------:R-:W-:Y:S02]  /*4320*/  USHF.L.U32 UR8, UR8, UR6, URZ ;  /* 0x0000000608087299 */ /* 0x000fe400080006ff */
[----:B------:R-:W-:-:S04]  /*4330*/  USHF.L.U32 UR5, UR5, UR6, URZ ;  /* 0x0000000605057299 */ /* 0x000fc800080006ff */
[----:B-1----:R-:W-:-:S04]  /*4340*/  LOP3.LUT R0, R0, UR8, RZ, 0xc0, !PT ;  /* 0x0000000800007c12 */ /* 0x002fc8000f8ec0ff */
[----:B------:R-:W-:-:S13]  /*4350*/  ISETP.NE.AND P0, PT, R0, UR8, PT ;  /* 0x0000000800007c0c */ /* 0x000fda000bf05270 */
[----:B------:R-:W-:Y:S05]  /*4360*/  @P0 BRA `(.L_x_89) ;  /* 0x0000000000580947 */ /* 0x000fea0003800000 */
[----:B------:R-:W1:Y:S02]  /*4370*/  LDS R0, [UR4+0x18] ;  /* 0x00001804ff007984 */ /* 0x000e640008000800 */
[----:B-1----:R-:W-:-:S04]  /*4380*/  LOP3.LUT R0, R0, UR5, RZ, 0xc0, !PT ;  /* 0x0000000500007c12 */ /* 0x002fc8000f8ec0ff */
[----:B------:R-:W-:-:S13]  /*4390*/  ISETP.NE.AND P0, PT, R0, UR5, PT ;  /* 0x0000000500007c0c */ /* 0x000fda000bf05270 */
[----:B------:R-:W-:Y:S05]  /*43a0*/  @P0 BRA `(.L_x_90) ;  /* 0x00000000003c0947 */ /* 0x000fea0003800000 */
[----:B------:R-:W1:Y:S01]  /*43b0*/  S2R R2, SR_LANEID ;  /* 0x0000000000027919 */ /* 0x000e620000000000 */
[----:B------:R-:W-:Y:S01]  /*43c0*/  ULOP3.LUT UR8, URZ, UR8, URZ, 0x33, !UPT ;  /* 0x00000008ff087292 */ /* 0x000fe2000f8e33ff */
[----:B------:R-:W-:Y:S01]  /*43d0*/  LOP3.LUT R4, RZ, UR5, RZ, 0x33, !PT ;  /* 0x00000005ff047c12 */ /* 0x000fe2000f8e33ff */
[----:B------:R-:W-:Y:S02]  /*43e0*/  VOTEU.ANY UR7, UPT, PT ;  /* 0x0000000000077886 */ /* 0x000fe400038e0100 */
[----:B------:R-:W-:Y:S01]  /*43f0*/  UFLO.U32 UR7, UR7 ;  /* 0x00000007000772bd */ /* 0x000fe200080e0000 */
[----:B------:R-:W2:Y:S01]  /*4400*/  REDUX UR5, R4 ;  /* 0x00000000040573c4 */ /* 0x000ea20000000000 */
[----:B------:R-:W-:-:S06]  /*4410*/  IMAD.U32 R0, RZ, RZ, UR8 ;  /* 0x00000008ff007e24 */ /* 0x000fcc000f8e00ff */
[----:B------:R1:W-:Y:S01]  /*4420*/  UTCATOMSWS.AND URZ, UR8 ;  /* 0x0000000800ff79e3 */ /* 0x0003e20008000000 */
[----:B------:R-:W3:Y:S01]  /*4430*/  REDUX UR6, R0 ;  /* 0x00000000000673c4 */ /* 0x000ee20000000000 */
[----:B-1----:R-:W-:Y:S01]  /*4440*/  ISETP.EQ.U32.AND P0, PT, R2, UR7, PT ;  /* 0x0000000702007c0c */ /* 0x002fe2000bf02070 */
[----:B--2---:R-:W-:Y:S01]  /*4450*/  IMAD.U32 R2, RZ, RZ, UR5 ;  /* 0x00000005ff027e24 */ /* 0x004fe2000f8e00ff */
[----:B---3--:R-:W-:-:S11]  /*4460*/  MOV R3, UR6 ;  /* 0x0000000600037c02 */ /* 0x008fd60008000f00 */
[----:B------:R1:W-:Y:S04]  /*4470*/  @P0 ATOMS.AND RZ, [UR4+0x14], R3 ;  /* 0x00001403ffff098c */ /* 0x0003e8000a800004 */
[----:B------:R1:W-:Y:S01]  /*4480*/  @P0 ATOMS.AND RZ, [UR4+0x18], R2 ;  /* 0x00001802ffff098c */ /* 0x0003e2000a800004 */
[----:B------:R-:W-:Y:S05]  /*4490*/  BRA `(.L_x_91) ;  /* 0x0000000000147947 */ /* 0x000fea0003800000 */
.L_x_90:
[----:B------:R-:W-:Y:S02]  /*44a0*/  MOV R2, 0x44c0 ;  /* 0x000044c000027802 */ /* 0x000fe40000000f00 */
[----:B---345:R-:W-:Y:S05]  /*44b0*/  CALL.REL.NOINC `($__internal_0_$__cuda_sm10x_tcgen05_guardrail_trap_col_being_dealloced_not_returned_by_alloc) ;  /* 0x00000070004c7944 */ /* 0x038fea0003c00000 */
[----:B------:R-:W-:Y:S05]  /*44c0*/  BRA `(.L_x_91) ;  /* 0x0000000000087947 */ /* 0x000fea0003800000 */
.L_x_89:
[----:B------:R-:W-:Y:S02]  /*44d0*/  MOV R2, 0x44f0 ;  /* 0x000044f000027802 */ /* 0x000fe40000000f00 */
[----:B---345:R-:W-:Y:S05]  /*44e0*/  CALL.REL.NOINC `($__internal_2_$__cuda_sm10x_tcgen05_guardrail_trap_unallocated_columns_being_dealloced) ;  /* 0x0000007000587944 */ /* 0x038fea0003c00000 */
.L_x_91:
[----:B------:R-:W-:Y:S01]  /*44f0*/  NOP ;  /* 0x0000000000007918 */ /* 0x000fe20000000000 */
[----:B----4-:R-:W-:Y:S05]  /*4500*/  EXIT ;  /* 0x000000000000794d */ /* 0x010fea0003800000 */
.L_x_62:
[----:B------:R-:W-:-:S09]  /*4510*/  UISETP.NE.OR UP5, UPT, UR7, 0x3, UP5 ;  /* 0x000000030700788c */ /* 0x000fd2000afa5670 */
[----:B------:R-:W-:Y:S05]  /*4520*/  BRA.U UP5, `(.L_x_92) ;  /* 0x0000000d05b07547 */ /* 0x000fea000b800000 */
[----:B------:R-:W1:Y:S01]  /*4530*/  LDC R0, c[0x0][0xb30] ;  /* 0x0002cc00ff007b82 */ /* 0x000e620000000800 */
[----:B------:R-:W2:Y:S01]  /*4540*/  LDCU.64 UR8, c[0x0][0x888] ;  /* 0x00011100ff0877ac */ /* 0x000ea20008000a00 */
[----:B------:R-:W-:Y:S02]  /*4550*/  HFMA2 R29, -RZ, RZ, 0, 0 ;  /* 0x00000000ff1d7431 */ /* 0x000fe400000001ff */
[----:B------:R-:W-:Y:S01]  /*4560*/  IMAD.MOV.U32 R31, RZ, RZ, 0x1 ;  /* 0x00000001ff1f7424 */ /* 0x000fe200078e00ff */
[----:B------:R-:W-:Y:S01]  /*4570*/  MOV R27, 0x2000 ;  /* 0x00002000001b7802 */ /* 0x000fe20000000f00 */
[----:B------:R-:W3:Y:S01]  /*4580*/  LDCU.64 UR6, c[0x0][0x890] ;  /* 0x00011200ff0677ac */ /* 0x000ee20008000a00 */
[----:B------:R-:W-:Y:S01]  /*4590*/  IMAD.MOV.U32 R30, RZ, RZ, RZ ;  /* 0x000000ffff1e7224 */ /* 0x000fe200078e00ff */
[----:B------:R-:W4:Y:S01]  /*45a0*/  LDC R25, c[0x0][0x370] ;  /* 0x0000dc00ff197b82 */ /* 0x000f220000000800 */
[----:B------:R-:W-:Y:S01]  /*45b0*/  UMOV UR5, 0x400 ;  /* 0x0000040000057882 */ /* 0x000fe20000000000 */
[----:B------:R-:W-:-:S02]  /*45c0*/  UPLOP3.LUT UP1, UPT, UPT, UPT, UPT, 0x40, 0x4 ;  /* 0x000000000004789c */ /* 0x000fc40003f2e870 */
[----:B------:R-:W-:Y:S01]  /*45d0*/  ULEA UR5, UR4, UR5, 0x18 ;  /* 0x0000000504057291 */ /* 0x000fe2000f8ec0ff */
[----:B------:R-:W-:-:S03]  /*45e0*/  UMOV UR14, URZ ;  /* 0x000000ff000e7c82 */ /* 0x000fc60008000000 */
[----:B------:R-:W4:Y:S01]  /*45f0*/  LDC R2, c[0x0][0xb0c] ;  /* 0x0002c300ff027b82 */ /* 0x000f220000000800 */
[----:B--2---:R-:W-:Y:S02]  /*4600*/  UISETP.NE.U32.AND UP3, UPT, UR8, URZ, UPT ;  /* 0x000000ff0800728c */ /* 0x004fe4000bf65070 */
[----:B---3--:R-:W-:-:S05]  /*4610*/  UISETP.NE.U32.AND UP5, UPT, UR6, URZ, UPT ;  /* 0x000000ff0600728c */ /* 0x008fca000bfa5070 */
[----:B------:R-:W2:Y:S01]  /*4620*/  LDC R24, c[0x0][0xb20] ;  /* 0x0002c800ff187b82 */ /* 0x000ea20000000800 */
[----:B-1----:R-:W-:Y:S01]  /*4630*/  ISETP.NE.AND P1, PT, R0, 0x1, PT ;  /* 0x000000010000780c */ /* 0x002fe20003f25270 */
[----:B------:R-:W-:Y:S02]  /*4640*/  UISETP.NE.AND.EX UP3, UPT, UR9, URZ, UPT, UP3 ;  /* 0x000000ff0900728c */ /* 0x000fe4000bf65330 */
[----:B------:R-:W-:-:S04]  /*4650*/  UISETP.NE.AND.EX UP5, UPT, UR7, URZ, UPT, UP5 ;  /* 0x000000ff0700728c */ /* 0x000fc8000bfa5350 */
[----:B------:R-:W1:Y:S08]  /*4660*/  LDC.64 R32, c[0x0][0x348] ;  /* 0x0000d200ff207b82 */ /* 0x000e700000000a00 */
[----:B------:R-:W3:Y:S08]  /*4670*/  LDC.64 R16, c[0x0][0xb10] ;  /* 0x0002c400ff107b82 */ /* 0x000ef00000000a00 */
[----:B------:R-:W1:Y:S08]  /*4680*/  LDC.64 R6, c[0x0][0xb18] ;  /* 0x0002c600ff067b82 */ /* 0x000e700000000a00 */
[----:B------:R-:W1:Y:S08]  /*4690*/  LDC.64 R4, c[0x0][0xb28] ;  /* 0x0002ca00ff047b82 */ /* 0x000e700000000a00 */
[----:B--2-4-:R-:W1:Y:S02]  /*46a0*/  LDC R26, c[0x0][0x374] ;  /* 0x0000dd00ff1a7b82 */ /* 0x014e640000000800 */
.L_x_101:
[C---:B------:R-:W-:Y:S02]  /*46b0*/  LEA R0, R30.reuse, UR5, 0x3 ;  /* 0x000000051e007c11 */ /* 0x040fe4000f8e18ff */
[----:B------:R-:W-:Y:S02]  /*46c0*/  SHF.L.U32 R3, R29, 0x1f, RZ ;  /* 0x0000001f1d037819 */ /* 0x000fe400000006ff */
[----:B------:R-:W-:Y:S02]  /*46d0*/  LEA R20, R30, UR5, 0x4 ;  /* 0x000000051e147c11 */ /* 0x000fe4000f8e20ff */
[----:B--2---:R-:W2:Y:S02]  /*46e0*/  SYNCS.PHASECHK.TRANS64.TRYWAIT P0, [R0+URZ+0xe0], R3 ;  /* 0x0000e003000075a7 */ /* 0x004ea400080011ff */
[----:B--2---:R-:W-:Y:S05]  /*46f0*/  @!P0 BRA `(.L_x_93) ;  /* 0x0000006800f48947 */ /* 0x004fea0003800000 */
.L_x_179:
[----:B------:R-:W-:Y:S01]  /*4700*/  ISETP.GE.AND P0, PT, R94, 0x1, PT ;  /* 0x000000015e00780c */ /* 0x000fe20003f06270 */
[----:B------:R-:W4:Y:S01]  /*4710*/  LDS.128 R20, [R20+0x170] ;  /* 0x0001700014147984 */ /* 0x000f220000000c00 */
[----:B--2---:R-:W-:Y:S01]  /*4720*/  VIADD R0, R0, 0xf0 ;  /* 0x000000f000007836 */ /* 0x004fe20000000000 */
[----:B------:R-:W-:Y:S01]  /*4730*/  @!PT LDS RZ, [RZ] ;  /* 0x00000000fffff984 */ /* 0x000fe20000000800 */
[----:B------:R-:W-:Y:S01]  /*4740*/  @!PT LDS RZ, [RZ] ;  /* 0x00000000fffff984 */ /* 0x000fe20000000800 */
[----:B------:R-:W-:Y:S01]  /*4750*/  @!PT LDS RZ, [RZ] ;  /* 0x00000000fffff984 */ /* 0x000fe20000000800 */
[----:B------:R-:W-:Y:S01]  /*4760*/  @!PT LDS RZ, [RZ] ;  /* 0x00000000fffff984 */ /* 0x000fe20000000800 */
[----:B------:R2:W-:Y:S06]  /*4770*/  MEMBAR.ALL.CTA ;  /* 0x0000000000007992 */ /* 0x0005ec0000008000 */
[----:B--2---:R-:W2:Y:S01]  /*4780*/  FENCE.VIEW.ASYNC.S ;  /* 0x00000000000073c6 */ /* 0x004ea20000000000 */
[----:B------:R-:W-:Y:S04]  /*4790*/  PRMT R0, RZ, 0x654, R0 ;  /* 0x00000654ff007816 */ /* 0x000fe80000000000 */
[----:B--2---:R2:W-:Y:S01]  /*47a0*/  SYNCS.ARRIVE.TRANS64.RED.A1T0 RZ, [R0+URZ], RZ ;  /* 0x000000ff00ff79a7 */ /* 0x0045e200081004ff */
[----:B----4-:R-:W-:Y:S11]  /*47b0*/  LOP3.LUT P3, RZ, R22, 0x1, RZ, 0xc0, !PT ;  /* 0x0000000116ff7812 */ /* 0x010ff6000786c0ff */
[----:B------:R-:W-:Y:S02]  /*47c0*/  @!UPT UIADD3 URZ, UPT, UPT, URZ, URZ, URZ ;  /* 0x000000fffffff290 */ /* 0x000fe4000fffe0ff */
[----:B------:R-:W-:Y:S02]  /*47d0*/  @P3 MOV R13, R20 ;  /* 0x00000014000d3202 */ /* 0x000fe40000000f00 */
[----:B------:R-:W-:Y:S01]  /*47e0*/  @P3 LOP3.LUT R8, R21, 0xffff, RZ, 0xc0, !PT ;  /* 0x0000ffff15083812 */ /* 0x000fe200078ec0ff */
[----:B--2---:R-:W-:Y:S06]  /*47f0*/  @!P0 BRA `(.L_x_94) ;  /* 0x0000000000a48947 */ /* 0x004fec0003800000 */
[----:B-1----:R-:W-:Y:S01]  /*4800*/  IMAD.HI.U32 R35, R26, R7, RZ ;  /* 0x000000071a237227 */ /* 0x002fe200078e00ff */
[----:B------:R-:W-:Y:S02]  /*4810*/  ISETP.NE.AND P0, PT, R6, 0x1, PT ;  /* 0x000000010600780c */ /* 0x000fe40003f05270 */
[----:B------:R-:W-:Y:S01]  /*4820*/  ISETP.NE.AND P2, PT, R94, 0x1, PT ;  /* 0x000000015e00780c */ /* 0x000fe20003f45270 */
[----:B---3--:R-:W-:Y:S01]  /*4830*/  IMAD.HI.U32 R34, R25, R16, RZ ;  /* 0x0000001019227227 */ /* 0x008fe200078e00ff */
[----:B------:R-:W-:Y:S02]  /*4840*/  SHF.R.U32.HI R35, RZ, R24, R35 ;  /* 0x00000018ff237219 */ /* 0x000fe40000011623 */
[----:B------:R-:W-:Y:S01]  /*4850*/  ISETP.NE.AND P4, PT, R2, 0x1, PT ;  /* 0x000000010200780c */ /* 0x000fe20003f85270 */
[----:B------:R-:W-:Y:S01]  /*4860*/  IMAD.HI.U32 R36, R13, R16, RZ ;  /* 0x000000100d247227 */ /* 0x000fe200078e00ff */
[----:B------:R-:W-:Y:S02]  /*4870*/  SHF.R.U32.HI R34, RZ, R17, R34 ;  /* 0x00000011ff227219 */ /* 0x000fe40000011622 */
[----:B------:R-:W-:Y:S01]  /*4880*/  SEL R3, R26, R35, !P0 ;  /* 0x000000231a037207 */ /* 0x000fe20004000000 */
[C---:B------:R-:W-:Y:S01]  /*4890*/  IMAD.HI.U32 R35, R8.reuse, R7, RZ ;  /* 0x0000000708237227 */ /* 0x040fe200078e00ff */
[----:B------:R-:W-:Y:S02]  /*48a0*/  SEL R11, R25, R34, !P4 ;  /* 0x00000022190b7207 */ /* 0x000fe40006000000 */
[----:B------:R-:W-:Y:S01]  /*48b0*/  SHF.R.U32.HI R36, RZ, R17, R36 ;  /* 0x00000011ff247219 */ /* 0x000fe20000011624 */
[----:B------:R-:W-:Y:S01]  /*48c0*/  IMAD.HI.U32 R38, R3, R4, RZ ;  /* 0x0000000403267227 */ /* 0x000fe200078e00ff */
[----:B------:R-:W-:Y:S03]  /*48d0*/  SHF.R.U32.HI R35, RZ, R24, R35 ;  /* 0x00000018ff237219 */ /* 0x000fe60000011623 */
[----:B------:R-:W-:Y:S01]  /*48e0*/  IMAD.HI.U32 R34, R11, R4, RZ ;  /* 0x000000040b227227 */ /* 0x000fe200078e00ff */
[----:B------:R-:W-:Y:S02]  /*48f0*/  @P2 SHF.R.U32.HI R3, RZ, R5, R38 ;  /* 0x00000005ff032219 */ /* 0x000fe40000011626 */
[----:B------:R-:W-:Y:S02]  /*4900*/  SEL R9, R8, R35, !P0 ;  /* 0x0000002308097207 */ /* 0x000fe40004000000 */
[----:B------:R-:W-:Y:S01]  /*4910*/  @P2 SHF.R.U32.HI R11, RZ, R5, R34 ;  /* 0x00000005ff0b2219 */ /* 0x000fe20000011622 */
[C---:B------:R-:W-:Y:S01]  /*4920*/  IMAD R10, R94.reuse, R3, RZ ;  /* 0x000000035e0a7224 */ /* 0x040fe200078e02ff */
[----:B------:R-:W-:Y:S01]  /*4930*/  SEL R3, R13, R36, !P4 ;  /* 0x000000240d037207 */ /* 0x000fe20006000000 */
[C---:B------:R-:W-:Y:S03]  /*4940*/  IMAD.HI.U32 R14, R9.reuse, R4, RZ ;  /* 0x00000004090e7227 */ /* 0x040fe600078e00ff */
[----:B------:R-:W-:Y:S01]  /*4950*/  ISETP.GE.AND P0, PT, R9, R10, PT ;  /* 0x0000000a0900720c */ /* 0x000fe20003f06270 */
[C---:B------:R-:W-:Y:S01]  /*4960*/  IMAD R12, R94.reuse, R11, RZ ;  /* 0x0000000b5e0c7224 */ /* 0x040fe200078e02ff */
[-C--:B------:R-:W-:Y:S04]  /*4970*/  SHF.R.U32.HI R14, RZ, R5.reuse, R14 ;  /* 0x00000005ff0e7219 */ /* 0x080fe8000001160e */
[----:B------:R-:W-:Y:S02]  /*4980*/  ISETP.GE.OR P0, PT, R3, R12, P0 ;  /* 0x0000000c0300720c */ /* 0x000fe40000706670 */
[----:B------:R-:W-:Y:S05]  /*4990*/  SEL R15, R9, R14, !P2 ;  /* 0x0000000e090f7207 */ /* 0x000fea0005000000 */
[----:B------:R-:W-:Y:S04]  /*49a0*/  IMAD.MOV R14, RZ, RZ, -R15 ;  /* 0x000000ffff0e7224 */ /* 0x000fe800078e0a0f */
[----:B------:R-:W-:Y:S02]  /*49b0*/  IMAD R14, R94, R14, R9 ;  /* 0x0000000e5e0e7224 */ /* 0x000fe400078e0209 */
[C---:B------:R-:W-:Y:S05]  /*49c0*/  @!P0 IMAD.HI.U32 R10, R3.reuse, R4, RZ ;  /* 0x00000004030a8227 */ /* 0x040fea00078e00ff */
[----:B------:R-:W-:Y:S04]  /*49d0*/  @!P0 SHF.R.U32.HI R10, RZ, R5, R10 ;  /* 0x00000005ff0a8219 */ /* 0x000fe8000001160a */
[----:B------:R-:W-:Y:S01]  /*49e0*/  @!P0 SEL R0, R3, R10, !P2 ;  /* 0x0000000a03008207 */ /* 0x000fe20005000000 */
[----:B------:R-:W-:Y:S03]  /*49f0*/  IMAD.MOV R10, RZ, RZ, -R3 ;  /* 0x000000ffff0a7224 */ /* 0x000fe600078e0a03 */
[----:B------:R-:W-:Y:S01]  /*4a00*/  @!P0 IADD3 R15, PT, PT, R15, -R0, RZ ;  /* 0x800000000f0f8210 */ /* 0x000fe20007ffe0ff */
[----:B------:R-:W-:Y:S01]  /*4a10*/  @!P0 IMAD R0, R11, R14, R0 ;  /* 0x0000000e0b008224 */ /* 0x000fe200078e0200 */
[----:B------:R-:W-:Y:S01]  /*4a20*/  IADD3 R11, PT, PT, -R9, RZ, RZ ;  /* 0x000000ff090b7210 */ /* 0x000fe20007ffe1ff */
[----:B------:R-:W-:Y:S02]  /*4a30*/  IMAD R13, R2, R10, R13 ;  /* 0x0000000a020d7224 */ /* 0x000fe400078e020d */
[----:B------:R-:W-:Y:S02]  /*4a40*/  @!P0 IMAD R9, R15, R94, R3 ;  /* 0x0000005e0f098224 */ /* 0x000fe400078e0203 */
[----:B------:R-:W-:Y:S02]  /*4a50*/  @!P0 IMAD.MOV.U32 R3, RZ, RZ, R0 ;  /* 0x000000ffff038224 */ /* 0x000fe400078e0000 */
[----:B------:R-:W-:Y:S02]  /*4a60*/  IMAD R8, R6, R11, R8 ;  /* 0x0000000b06087224 */ /* 0x000fe400078e0208 */
[----:B------:R-:W-:Y:S02]  /*4a70*/  IMAD R13, R3, R2, R13 ;  /* 0x00000002030d7224 */ /* 0x000fe400078e020d */
[----:B------:R-:W-:Y:S02]  /*4a80*/  IMAD R8, R9, R6, R8 ;  /* 0x0000000609087224 */ /* 0x000fe400078e0208 */
.L_x_94:
[----:B------:R-:W-:Y:S05]  /*4a90*/  BRA.U UP1, `(.L_x_95) ;  /* 0x0000000101107547 */ /* 0x000fea000b800000 */
[----:B------:R-:W-:Y:S04]  /*4aa0*/  MOV R0, UR13 ;  /* 0x0000000d00007c02 */ /* 0x000fe80008000f00 */
[----:B------:R-:W-:Y:S04]  /*4ab0*/  SHF.L.U32 R3, R0, 0x1f, RZ ;  /* 0x0000001f00037819 */ /* 0x000fe800000006ff */
[----:B------:R-:W2:Y:S02]  /*4ac0*/  SYNCS.PHASECHK.TRANS64.TRYWAIT P0, [UR5+0xd8], R3 ;  /* 0x0000d803ff0075a7 */ /* 0x000ea40008001105 */
[----:B--2---:R-:W-:Y:S05]  /*4ad0*/  @!P0 BRA `(.L_x_96) ;  /* 0x0000006800108947 */ /* 0x004fea0003800000 */
.L_x_95:
[----:B------:R-:W-:Y:S02]  /*4ae0*/  R2UR UR11, R19 ;  /* 0x00000000130b72ca */ /* 0x000fe400000e0000 */
[----:B------:R-:W-:Y:S02]  /*4af0*/  R2UR UR10, R18 ;  /* 0x00000000120a72ca */ /* 0x000fe400000e0000 */
[----:B------:R-:W-:Y:S04]  /*4b00*/  ISETP.NE.U32.AND P2, PT, RZ, UR6, PT ;  /* 0x00000006ff007c0c */ /* 0x000fe8000bf45070 */
[----:B------:R-:W-:Y:S05]  /*4b10*/  ISETP.NE.AND.EX P2, PT, RZ, UR7, PT, P2 ;  /* 0x00000007ff007c0c */ /* 0x000fea000bf45320 */
[----:B------:R-:W-:Y:S02]  /*4b20*/  USHF.L.U32 UR11, UR11, 0x7, URZ ;  /* 0x000000070b0b7899 */ /* 0x000fe400080006ff */
[----:B------:R-:W-:Y:S01]  /*4b30*/  USHF.L.U32 UR10, UR10, 0x6, URZ ;  /* 0x000000060a0a7899 */ /* 0x000fe200080006ff */
[----:B------:R-:W-:Y:S11]  /*4b40*/  BRA.U !UP5, `(.L_x_97) ;  /* 0x000000010d347547 */ /* 0x000ff6000b800000 */
[----:B------:R-:W-:Y:S01]  /*4b50*/  UPLOP3.LUT UP0, UPT, UPT, UPT, UP3, 0x80, 0x8 ;  /* 0x000000000008789c */ /* 0x000fe20003f0f030 */
[----:B--2---:R-:W-:Y:S02]  /*4b60*/  HFMA2 R0, -RZ, RZ, 0, 5.9604644775390625e-08 ;  /* 0x00000001ff007431 */ /* 0x004fe400000001ff */
[----:B------:R-:W-:Y:S03]  /*4b70*/  IMAD.MOV.U32 R69, RZ, RZ, 0x1 ;  /* 0x00000001ff457424 */ /* 0x000fe600078e00ff */
[----:B------:R-:W-:Y:S05]  /*4b80*/  PLOP3.LUT P0, PT, PT, PT, UP0, 0x80, 0x8 ;  /* 0x000000000008781c */ /* 0x000fea0003f0f008 */
[----:B------:R-:W2:Y:S01]  /*4b90*/  @UP0 LDCU.64 UR16, c[0x0][0x888] ;  /* 0x00011100ff1007ac */ /* 0x000ea20008000a00 */
[----:B------:R-:W-:Y:S07]  /*4ba0*/  @UP0 UIMAD UR8, UR36, UR6, URZ ;  /* 0x00000006240802a4 */ /* 0x000fee000f8e02ff */
[----:B------:R-:W-:Y:S01]  /*4bb0*/  @!P0 PRMT R69, R0, 0x7610, R69 ;  /* 0x0000761000458816 */ /* 0x000fe20000000045 */
[----:B--2---:R-:W-:Y:S03]  /*4bc0*/  @UP0 UIMAD.WIDE UR16, UR8, 0x4, UR16 ;  /* 0x00000004081008a5 */ /* 0x004fe6000f8e0210 */
[----:B------:R-:W2:Y:S03]  /*4bd0*/  @!UP0 LDCU UR8, c[0x0][0x880] ;  /* 0x00011000ff0887ac */ /* 0x000ea60008000800 */
[----:B------:R-:W-:Y:S01]  /*4be0*/  IMAD.U32 R10, RZ, RZ, UR16 ;  /* 0x00000010ff0a7e24 */ /* 0x000fe2000f8e00ff */
[----:B------:R-:W-:Y:S05]  /*4bf0*/  MOV R11, UR17 ;  /* 0x00000011000b7c02 */ /* 0x000fea0008000f00 */
[----:B-----5:R4:W5:Y:S02]  /*4c00*/  @P0 LDG.E R61, desc[UR38][R10.64] ;  /* 0x000000260a3d0981 */ /* 0x020964000c1e1900 */
[----:B--2-4-:R-:W-:Y:S07]  /*4c10*/  @!P0 IMAD.U32 R61, RZ, RZ, UR8 ;  /* 0x00000008ff3d8e24 */ /* 0x014fee000f8e00ff */
.L_x_97:
[----:B-----5:R-:W-:Y:S01]  /*4c20*/  @!P2 FSETP.EQ.AND P0, PT, R61, RZ, PT ;  /* 0x000000ff3d00a20b */ /* 0x020fe20003f02000 */
[----:B------:R-:W-:Y:S01]  /*4c30*/  @!UPT UIADD3 URZ, UPT, UPT, URZ, URZ, URZ ;  /* 0x000000fffffff290 */ /* 0x000fe2000fffe0ff */
[----:B------:R-:W-:Y:S11]  /*4c40*/  @!P2 BRA `(.L_x_98) ;  /* 0x000000000014a947 */ /* 0x000ff60003800000 */
[----:B------:R-:W-:Y:S02]  /*4c50*/  LOP3.LUT P2, RZ, R69, 0xff, RZ, 0xc0, !PT ;  /* 0x000000ff45ff7812 */ /* 0x000fe4000784c0ff */
[----:B------:R-:W-:Y:S04]  /*4c60*/  PLOP3.LUT P0, PT, PT, PT, UP0, 0x80, 0x8 ;  /* 0x000000000008781c */ /* 0x000fe80003f0f008 */
[----:B------:R-:W-:Y:S07]  /*4c70*/  PLOP3.LUT P0, PT, P0, PT, PT, 0x8, 0x80 ;  /* 0x000000000080781c */ /* 0x000fee000070e170 */
[----:B------:R-:W-:Y:S11]  /*4c80*/  @P2 FSETP.EQ.AND P0, PT, R61, RZ, PT ;  /* 0x000000ff3d00220b */ /* 0x000ff60003f02000 */
[----:B------:R-:W-:Y:S02]  /*4c90*/  @!UPT UIADD3 URZ, UPT, UPT, URZ, URZ, URZ ;  /* 0x000000fffffff290 */ /* 0x000fe4000fffe0ff */
.L_x_98:
[----:B------:R-:W-:Y:S01]  /*4ca0*/  ULEA UR16, UR14, UR5, 0x3 ;  /* 0x000000050e107291 */ /* 0x000fe2000f8e18ff */
[----:B--2---:R-:W-:Y:S02]  /*4cb0*/  SHF.L.U32 R3, R31, 0x1f, RZ ;  /* 0x0000001f1f037819 */ /* 0x004fe400000006ff */
[----:B------:R-:W-:Y:S04]  /*4cc0*/  ELECT P4, URZ, PT ;  /* 0x0000000000ff782f */ /* 0x000fe80003880000 */
[----:B------:R-:W-:Y:S02]  /*4cd0*/  PLOP3.LUT P4, PT, P0, P4, PT, 0xf2, 0x2f ;  /* 0x00000000002f781c */ /* 0x000fe40000789e72 */
[----:B------:R-:W2:Y:S11]  /*4ce0*/  SYNCS.PHASECHK.TRANS64.TRYWAIT P2, [UR16+0xb8], R3 ;  /* 0x0000b803ff0075a7 */ /* 0x000eb60008041110 */
[----:B-1----:R-:W-:Y:S05]  /*4cf0*/  @!P4 IADD3 R18, P0, PT, R32, 0x580, RZ ;  /* 0x000005802012c810 */ /* 0x002fea0007f1e0ff */
[----:B------:R-:W-:Y:S01]  /*4d00*/  @!P4 IMAD.X R12, RZ, RZ, R33, P0 ;  /* 0x000000ffff0cc224 */ /* 0x000fe200000e0621 */
[----:B--2---:R-:W-:Y:S07]  /*4d10*/  @!P2 BRA `(.L_x_99) ;  /* 0x000000640098a947 */ /* 0x004fee0003800000 */
.L_x_182:
[----:B------:R-:W2:Y:S01]  /*4d20*/  LDC.64 R14, c[0x0][0xb10] ;  /* 0x0002c400ff0e7b82 */ /* 0x000ea20000000a00 */
[----:B------:R-:W-:Y:S01]  /*4d30*/  @!P4 R2UR UR8, R12 ;  /* 0x000000000c08c2ca */ /* 0x000fe200000e0000 */
[----:B------:R-:W-:Y:S01]  /*4d40*/  VOTEU.ALL UP2, P4 ;  /* 0x0000000000ff7886 */ /* 0x000fe20002040000 */
[----:B------:R-:W-:Y:S01]  /*4d50*/  @!P4 R2UR UR9, R18 ;  /* 0x000000001209c2ca */ /* 0x000fe200000e0000 */
[----:B------:R-:W-:Y:S01]  /*4d60*/  VOTEU.ALL UP1, P4 ;  /* 0x0000000000ff7886 */ /* 0x000fe20002020000 */
[----:B------:R-:W-:Y:S03]  /*4d70*/  UMOV UR22, 0x0 ;  /* 0x0000000000167882 */ /* 0x000fe60000000000 */
[----:B------:R-:W4:Y:S01]  /*4d80*/  LDC.64 R10, c[0x0][0xb18] ;  /* 0x0002c600ff0a7b82 */ /* 0x000f220000000a00 */
[----:B------:R-:W-:Y:S01]  /*4d90*/  UMOV UR23, 0x10000000 ;  /* 0x1000000000177882 */ /* 0x000fe20000000000 */
[----:B------:R-:W-:Y:S01]  /*4da0*/  UMOV UR12, UR36 ;  /* 0x00000024000c7c82 */ /* 0x000fe20008000000 */
[----:B------:R-:W-:Y:S01]  /*4db0*/  UIADD3 UR15, UPT, UPT, UR14, 0x1, URZ ;  /* 0x000000010e0f7890 */ /* 0x000fe2000fffe0ff */
[----:B------:R-:W-:Y:S01]  /*4dc0*/  @P3 SHF.R.U32.HI R28, RZ, 0x10, R21 ;  /* 0x00000010ff1c3819 */ /* 0x000fe20000011615 */
[----:B------:R-:W-:Y:S03]  /*4dd0*/  VIADD R30, R30, 0x1 ;  /* 0x000000011e1e7836 */ /* 0x000fe60000000000 */
[----:B-1----:R-:W1:Y:S01]  /*4de0*/  @!P1 LDC R0, c[0x0][0xb20] ;  /* 0x0002c800ff009b82 */ /* 0x002e620000000800 */
[----:B------:R-:W-:Y:S01]  /*4df0*/  UISETP.NE.AND UP4, UPT, UR15, 0x3, UPT ;  /* 0x000000030f00788c */ /* 0x000fe2000bf85270 */
[----:B------:R-:W-:Y:S01]  /*4e00*/  IMAD.U32 R19, RZ, RZ, UR8 ;  /* 0x00000008ff137e24 */ /* 0x000fe2000f8e00ff */
[----:B------:R-:W-:Y:S05]  /*4e10*/  @!UP2 ULEA UR8, UR14, UR5, 0xd ;  /* 0x000000050e08a291 */ /* 0x000fea000f8e68ff */
[----:B------:R-:W5:Y:S01]  /*4e20*/  @!P1 LDC R3, c[0x0][0xb0c] ;  /* 0x0002c300ff039b82 */ /* 0x000f620000000800 */
[----:B------:R-:W-:Y:S01]  /*4e30*/  IMAD.U32 R18, RZ, RZ, UR9 ;  /* 0x00000009ff127e24 */ /* 0x000fe2000f8e00ff */
[----:B------:R-:W-:Y:S01]  /*4e40*/  UIADD3 UR9, UPT, UPT, UR16, 0xa0, URZ ;  /* 0x000000a010097890 */ /* 0x000fe2000fffe0ff */
[----:B------:R-:W-:Y:S01]  /*4e50*/  @!P4 R2UR UR21, R19 ;  /* 0x000000001315c2ca */ /* 0x000fe200000e0000 */
[----:B------:R-:W-:Y:S02]  /*4e60*/  @!UP2 UIADD3 UR8, UPT, UPT, UR8, 0x200, URZ ;  /* 0x000002000808a890 */ /* 0x000fe4000fffe0ff */
[----:B------:R-:W-:Y:S01]  /*4e70*/  @!P4 R2UR UR20, R18 ;  /* 0x000000001214c2ca */ /* 0x000fe200000e0000 */
[----:B------:R-:W-:Y:S01]  /*4e80*/  @!P4 IMAD.MOV.U32 R18, RZ, RZ, 0x2000 ;  /* 0x00002000ff12c424 */ /* 0x000fe200078e00ff */
[----:B------:R-:W-:Y:S02]  /*4e90*/  UPRMT UR17, UR4, 0x654, UR9 ;  /* 0x0000065404117896 */ /* 0x000fe40008000009 */
[----:B------:R-:W-:Y:S02]  /*4ea0*/  USEL UR18, URZ, 0x1, UP4 ;  /* 0x00000001ff127887 */ /* 0x000fe4000a000000 */
[----:B------:R-:W-:Y:S04]  /*4eb0*/  USEL UR15, UR15, URZ, UP4 ;  /* 0x000000ff0f0f7287 */ /* 0x000fe8000a000000 */
[----:B------:R-:W-:Y:S01]  /*4ec0*/  ULEA UR14, UR15, UR5, 0x3 ;  /* 0x000000050f0e7291 */ /* 0x000fe2000f8e18ff */
[----:B------:R-:W-:Y:S02]  /*4ed0*/  LOP3.LUT R31, R31, UR18, RZ, 0x3c, !PT ;  /* 0x000000121f1f7c12 */ /* 0x000fe4000f8e3cff */
[----:B------:R1:W-:Y:S01]  /*4ee0*/  @!UP1 UTMALDG.3D [UR8], [UR20], desc[UR22] ;  /* 0x00001608140095b4 */ /* 0x0003e20008011000 */
[----:B------:R1:W-:Y:S01]  /*4ef0*/  @!P4 SYNCS.ARRIVE.TRANS64.RED.A0TR RZ, [UR16+0xa0], R18 ;  /* 0x0000a012ffffc9a7 */ /* 0x0003e20008300410 */
[----:B------:R-:W-:Y:S02]  /*4f00*/  SHF.L.U32 R12, R31, 0x1f, RZ ;  /* 0x0000001f1f0c7819 */ /* 0x000fe400000006ff */
[----:B-----5:R-:W-:Y:S01]  /*4f10*/  @!P1 ISETP.NE.AND P2, PT, R3, 0x1, PT ;  /* 0x000000010300980c */ /* 0x020fe20003f45270 */
[C---:B--2---:R-:W-:Y:S01]  /*4f20*/  @!P1 IMAD.HI.U32 R14, R13.reuse, R14, RZ ;  /* 0x0000000e0d0e9227 */ /* 0x044fe200078e00ff */
[----:B----4-:R-:W-:Y:S03]  /*4f30*/  @!P1 ISETP.NE.AND P0, PT, R10, 0x1, PT ;  /* 0x000000010a00980c */ /* 0x010fe60003f05270 */
[C---:B------:R-:W-:Y:S01]  /*4f40*/  @!P1 IMAD.HI.U32 R11, R8.reuse, R11, RZ ;  /* 0x0000000b080b9227 */ /* 0x040fe200078e00ff */
[----:B------:R-:W-:Y:S04]  /*4f50*/  @!P1 SHF.R.U32.HI R14, RZ, R15, R14 ;  /* 0x0000000fff0e9219 */ /* 0x000fe8000001160e */
[----:B-1----:R-:W-:Y:S01]  /*4f60*/  @!P1 SHF.R.U32.HI R9, RZ, R0, R11 ;  /* 0x00000000ff099219 */ /* 0x002fe2000001160b */
[----:B------:R-:W-:Y:S01]  /*4f70*/  SYNCS.ARRIVE.TRANS64.RED.A1T0 RZ, [UR17], RZ ;  /* 0x000000ffffff79a7 */ /* 0x000fe20008100411 */
[----:B------:R-:W-:Y:S02]  /*4f80*/  @!P1 SEL R14, R13, R14, !P2 ;  /* 0x0000000e0d0e9207 */ /* 0x000fe40005000000 */
[----:B------:R-:W-:Y:S01]  /*4f90*/  @!P1 SEL R9, R8, R9, !P0 ;  /* 0x0000000908099207 */ /* 0x000fe20004000000 */
[----:B------:R-:W1:Y:S04]  /*4fa0*/  SYNCS.PHASECHK.TRANS64.TRYWAIT P5, [UR14+0xb8], R12 ;  /* 0x0000b80cff0075a7 */ /* 0x000e6800080a110e */
[----:B------:R-:W-:Y:S02]  /*4fb0*/  @!P1 IMAD.IADD R0, R9, 0x1, -R14 ;  /* 0x0000000109009824 */ /* 0x000fe400078e0a0e */
[----:B------:R-:W-:Y:S02]  /*4fc0*/  @!P1 IMAD.IADD R9, R14, 0x1, -R9 ;  /* 0x000000010e099824 */ /* 0x000fe400078e0a09 */
[----:B------:R-:W-:Y:S02]  /*4fd0*/  @!P1 IMAD R13, R0, R3, R13 ;  /* 0x00000003000d9224 */ /* 0x000fe400078e020d */
[----:B------:R-:W-:Y:S01]  /*4fe0*/  @!P1 IMAD R8, R9, R10, R8 ;  /* 0x0000000a09089224 */ /* 0x000fe200078e0208 */
[----:B-1----:R-:W-:Y:S06]  /*4ff0*/  @!P5 BRA `(.L_x_100) ;  /* 0x0000006000f8d947 */ /* 0x002fec0003800000 */
.L_x_184:
[----:B-1----:R-:W-:Y:S01]  /*5000*/  @!P4 IADD3 R3, P0, PT, R32, 0x580, RZ ;  /* 0x000005802003c810 */ /* 0x002fe20007f1e0ff */
[----:B------:R-:W-:Y:S01]  /*5010*/  UMOV UR20, 0x0 ;  /* 0x0000000000147882 */ /* 0x000fe20000000000 */
[----:B------:R-:W-:Y:S01]  /*5020*/  UMOV UR21, 0x10000000 ;  /* 0x1000000000157882 */ /* 0x000fe20000000000 */
[----:B------:R-:W-:Y:S01]  /*5030*/  VOTEU.ALL UP1, P4 ;  /* 0x0000000000ff7886 */ /* 0x000fe20002020000 */
[----:B------:R-:W-:Y:S01]  /*5040*/  @!P4 R2UR UR9, R3 ;  /* 0x000000000309c2ca */ /* 0x000fe200000e0000 */
[----:B------:R-:W-:Y:S01]  /*5050*/  @!P4 IMAD.X R0, RZ, RZ, R33, P0 ;  /* 0x000000ffff00c224 */ /* 0x000fe200000e0621 */
[----:B------:R-:W-:Y:S01]  /*5060*/  UMOV UR12, UR36 ;  /* 0x00000024000c7c82 */ /* 0x000fe20008000000 */
[----:B------:R-:W-:Y:S01]  /*5070*/  @P3 R2UR UR36, R28 ;  /* 0x000000001c2432ca */ /* 0x000fe200000e0000 */
[----:B------:R-:W-:Y:S01]  /*5080*/  @!UP1 ULEA UR16, UR15, UR5, 0xd ;  /* 0x000000050f109291 */ /* 0x000fe2000f8e68ff */
[----:B------:R-:W-:Y:S01]  /*5090*/  ISETP.NE.AND P0, PT, R30, 0x2, PT ;  /* 0x000000021e00780c */ /* 0x000fe20003f05270 */
[----:B------:R-:W-:Y:S01]  /*50a0*/  @!UP1 UIADD3 UR10, UPT, UPT, UR10, 0x20, URZ ;  /* 0x000000200a0a9890 */ /* 0x000fe2000fffe0ff */
[----:B------:R-:W-:Y:S01]  /*50b0*/  @!P4 R2UR UR8, R0 ;  /* 0x000000000008c2ca */ /* 0x000fe200000e0000 */
[----:B------:R-:W-:Y:S01]  /*50c0*/  IMAD.IADD R18, R8, 0x1, R67 ;  /* 0x0000000108127824 */ /* 0x000fe200078e0243 */
[----:B------:R-:W-:Y:S01]  /*50d0*/  SEL R0, RZ, 0x1, P0 ;  /* 0x00000001ff007807 */ /* 0x000fe20000000000 */
[----:B------:R-:W-:Y:S01]  /*50e0*/  IMAD.IADD R19, R13, 0x1, R120 ;  /* 0x000000010d137824 */ /* 0x000fe200078e0278 */
[----:B------:R-:W-:Y:S02]  /*50f0*/  SEL R30, R30, RZ, P0 ;  /* 0x000000ff1e1e7207 */ /* 0x000fe40000000000 */
[----:B------:R-:W-:Y:S01]  /*5100*/  IMAD.U32 R10, RZ, RZ, UR9 ;  /* 0x00000009ff0a7e24 */ /* 0x000fe2000f8e00ff */
[----:B------:R-:W-:Y:S01]  /*5110*/  UIADD3 UR9, UPT, UPT, UR14, 0xa0, URZ ;  /* 0x000000a00e097890 */ /* 0x000fe2000fffe0ff */
[----:B------:R-:W-:Y:S03]  /*5120*/  LOP3.LUT R29, R29, R0, RZ, 0x3c, !PT ;  /* 0x000000001d1d7212 */ /* 0x000fe600078e3cff */
[----:B------:R-:W-:Y:S02]  /*5130*/  @!P4 R2UR UR18, R10 ;  /* 0x000000000a12c2ca */ /* 0x000fe400000e0000 */
[----:B------:R-:W-:Y:S01]  /*5140*/  IMAD.U32 R11, RZ, RZ, UR8 ;  /* 0x00000008ff0b7e24 */ /* 0x000fe2000f8e00ff */
[----:B------:R-:W-:Y:S01]  /*5150*/  @!UP1 UIADD3 UR8, UPT, UPT, UR16, 0x200, URZ ;  /* 0x0000020010089890 */ /* 0x000fe2000fffe0ff */
[----:B------:R-:W-:Y:S01]  /*5160*/  VOTEU.ALL UP1, P4 ;  /* 0x0000000000ff7886 */ /* 0x000fe20002020000 */
[----:B------:R-:W-:Y:S02]  /*5170*/  UPRMT UR16, UR4, 0x654, UR9 ;  /* 0x0000065404107896 */ /* 0x000fe40008000009 */
[----:B------:R-:W-:Y:S11]  /*5180*/  @!P4 R2UR UR19, R11 ;  /* 0x000000000b13c2ca */ /* 0x000ff600000e0000 */
[----:B------:R-:W-:Y:S02]  /*5190*/  @!UPT UIADD3 URZ, UPT, UPT, URZ, URZ, URZ ;  /* 0x000000fffffff290 */ /* 0x000fe4000fffe0ff */
[----:B------:R2:W-:Y:S01]  /*51a0*/  @!UP1 UTMALDG.3D [UR8], [UR18], desc[UR20] ;  /* 0x00001408120095b4 */ /* 0x0005e20008011000 */
[----:B------:R2:W-:Y:S01]  /*51b0*/  @!P4 SYNCS.ARRIVE.TRANS64.RED.A0TR RZ, [UR14+0xa0], R27 ;  /* 0x0000a01bffffc9a7 */ /* 0x0005e2000830040e */
[----:B------:R-:W-:Y:S04]  /*51c0*/  UIADD3 UR14, UPT, UPT, UR15, 0x1, URZ ;  /* 0x000000010f0e7890 */ /* 0x000fe8000fffe0ff */
[----:B------:R-:W-:Y:S04]  /*51d0*/  UISETP.NE.AND UP1, UPT, UR14, 0x3, UPT ;  /* 0x000000030e00788c */ /* 0x000fe8000bf25270 */
[----:B------:R-:W-:Y:S02]  /*51e0*/  USEL UR15, URZ, 0x1, UP1 ;  /* 0x00000001ff0f7887 */ /* 0x000fe40008800000 */
[----:B------:R-:W-:Y:S02]  /*51f0*/  USEL UR14, UR14, URZ, UP1 ;  /* 0x000000ff0e0e7287 */ /* 0x000fe40008800000 */
[----:B------:R-:W-:Y:S02]  /*5200*/  UPLOP3.LUT UP1, UPT, UPT, UPT, UPT, 0x80, 0x8 ;  /* 0x000000000008789c */ /* 0x000fe40003f2f070 */
[----:B------:R-:W-:Y:S01]  /*5210*/  LOP3.LUT R31, R31, UR15, RZ, 0x3c, !PT ;  /* 0x0000000f1f1f7c12 */ /* 0x000fe2000f8e3cff */
[----:B------:R-:W-:Y:S01]  /*5220*/  SYNCS.ARRIVE.TRANS64.RED.A1T0 RZ, [UR16], RZ ;  /* 0x000000ffffff79a7 */ /* 0x000fe20008100410 */
[----:B------:R-:W-:Y:S07]  /*5230*/  @P3 BRA `(.L_x_101) ;  /* 0xfffffff4001c3947 */ /* 0x000fee000383ffff */
[----:B------:R-:W-:Y:S01]  /*5240*/  UIADD3 UR5, UPT, UPT, UR5, 0xb8, URZ ;  /* 0x000000b805057890 */ /* 0x000fe2000fffe0ff */
[----:B------:R-:W-:-:S03]  /*5250*/  SHF.L.U32 R3, R31, 0x1f, RZ ;  /* 0x0000001f1f037819 */ /* 0x000fc600000006ff */
[----:B------:R-:W-:-:S09]  /*5260*/  ULEA UR4, UR14, UR5, 0x3 ;  /* 0x000000050e047291 */ /* 0x000fd2000f8e18ff */
[----:B------:R-:W1:Y:S02]  /*5270*/  SYNCS.PHASECHK.TRANS64.TRYWAIT P0, [UR4], R3 ;  /* 0x00000003ff0075a7 */ /* 0x000e640008001104 */
[----:B-1----:R-:W-:Y:S05]  /*5280*/  @!P0 BRA `(.L_x_102) ;  /* 0x00000060006c8947 */ /* 0x002fea0003800000 */
.L_x_186:
        /* <DEDUP_REMOVED lines=9> */
.L_x_188:
[----:B------:R-:W-:-:S04]  /*5320*/  UIADD3 UR6, UPT, UPT, UR6, 0x1, URZ ;  /* 0x0000000106067890 */ /* 0x000fc8000fffe0ff */
[----:B------:R-:W-:-:S04]  /*5330*/  UISETP.NE.AND UP0, UPT, UR6, 0x3, UPT ;  /* 0x000000030600788c */ /* 0x000fc8000bf05270 */
[----:B------:R-:W-:Y:S02]  /*5340*/  USEL UR4, URZ, 0x1, UP0 ;  /* 0x00000001ff047887 */ /* 0x000fe40008000000 */
[----:B------:R-:W-:-:S04]  /*5350*/  USEL UR6, UR6, URZ, UP0 ;  /* 0x000000ff06067287 */ /* 0x000fc80008000000 */
[----:B------:R-:W-:Y:S01]  /*5360*/  ULEA UR6, UR6, UR5, 0x3 ;  /* 0x0000000506067291 */ /* 0x000fe2000f8e18ff */
[----:B-1----:R-:W-:-:S04]  /*5370*/  LOP3.LUT R3, R31, UR4, RZ, 0x3c, !PT ;  /* 0x000000041f037c12 */ /* 0x002fc8000f8e3cff */
[----:B------:R-:W-:Y:S01]  /*5380*/  SHF.L.U32 R3, R3, 0x1f, RZ ;  /* 0x0000001f03037819 */ /* 0x000fe200000006ff */
[----:B------:R-:W-:-:S07]  /*5390*/  IMAD.U32 R0, RZ, RZ, UR6 ;  /* 0x00000006ff007e24 */ /* 0x000fce000f8e00ff */
.L_x_104:
[----:B-1----:R1:W4:Y:S02]  /*53a0*/  SYNCS.PHASECHK.TRANS64.TRYWAIT P0, [R0+URZ], R3 ;  /* 0x00000003000075a7 */ /* 0x00232400080011ff */
[----:B----4-:R-:W-:Y:S05]  /*53b0*/  @!P0 NANOSLEEP.SYNCS 0x989680 ;  /* 0x009896800000895d */ /* 0x010fea0003900000 */
[----:B------:R-:W4:Y:S02]  /*53c0*/  @!P0 SYNCS.PHASECHK.TRANS64 P0, [R0+URZ], R3 ;  /* 0x00000003000085a7 */ /* 0x000f2400080010ff */
[----:B--2-4-:R-:W-:Y:S05]  /*53d0*/  @P0 EXIT ;  /* 0x000000000000094d */ /* 0x014fea0003800000 */
[----:B------:R-:W-:Y:S05]  /*53e0*/  BRA `(.L_x_104) ;  /* 0xfffffffc00ec7947 */ /* 0x000fea000383ffff */
.L_x_92:
[----:B------:R-:W-:-:S06]  /*53f0*/  UISETP.GE.AND UP1, UPT, UR7, 0x4, UPT ;  /* 0x000000040700788c */ /* 0x000fcc000bf26270 */
[----:B------:R-:W-:-:S13]  /*5400*/  PLOP3.LUT P0, PT, PT, PT, UP1, 0x80, 0x8 ;  /* 0x000000000008781c */ /* 0x000fda0003f0f018 */
[----:B------:R-:W-:Y:S05]  /*5410*/  @!P0 EXIT ;  /* 0x000000000000894d */ /* 0x000fea0003800000 */
[----:B------:R-:W-:Y:S01]  /*5420*/  BAR.SYNC.DEFER_BLOCKING 0x6, 0xa0 ;  /* 0x0182800000007b1d */ /* 0x000fe20000010000 */
[C---:B------:R-:W-:Y:S01]  /*5430*/  IMAD.SHL.U32 R5, R121.reuse, 0x20, RZ ;  /* 0x0000002079057824 */ /* 0x040fe200078e00ff */
[C---:B------:R-:W-:Y:S01]  /*5440*/  LOP3.LUT R125, R121.reuse, 0x60, RZ, 0xc0, !PT ;  /* 0x00000060797d7812 */ /* 0x040fe200078ec0ff */
[C---:B------:R-:W-:Y:S01]  /*5450*/  IMAD.SHL.U32 R128, R121.reuse, 0x4, RZ ;  /* 0x0000000479807824 */ /* 0x040fe200078e00ff */
[C---:B------:R-:W-:Y:S01]  /*5460*/  LOP3.LUT R123, R121.reuse, 0x2, RZ, 0xc0, !PT ;  /* 0x00000002797b7812 */ /* 0x040fe200078ec0ff */
[----:B------:R-:W-:Y:S01]  /*5470*/  IMAD.U32 R98, R121, 0x10000, RZ ;  /* 0x0001000079627824 */ /* 0x000fe200078e00ff */
[----:B------:R-:W-:Y:S02]  /*5480*/  UMOV UR42, 0x400 ;  /* 0x00000400002a7882 */ /* 0x000fe40000000000 */
[----:B------:R-:W1:Y:S01]  /*5490*/  LDC R83, c[0x0][0x370] ;  /* 0x0000dc00ff537b82 */ /* 0x000e620000000800 */
[----:B------:R-:W-:Y:S01]  /*54a0*/  ULEA UR42, UR4, UR42, 0x18 ;  /* 0x0000002a042a7291 */ /* 0x000fe2000f8ec0ff */
[----:B------:R-:W-:Y:S01]  /*54b0*/  LOP3.LUT R7, R5, 0xc0, RZ, 0xc0, !PT ;  /* 0x000000c005077812 */ /* 0x000fe200078ec0ff */
[----:B------:R-:W-:Y:S01]  /*54c0*/  IMAD.MOV.U32 R41, RZ, RZ, RZ ;  /* 0x000000ffff297224 */ /* 0x000fe200078e00ff */
[----:B------:R-:W-:Y:S01]  /*54d0*/  LOP3.LUT R98, R98, 0x600000, RZ, 0xc0, !PT ;  /* 0x0060000062627812 */ /* 0x000fe200078ec0ff */
[----:B------:R-:W-:Y:S01]  /*54e0*/  IMAD.MOV.U32 R101, RZ, RZ, RZ ;  /* 0x000000ffff657224 */ /* 0x000fe200078e00ff */
[----:B------:R-:W-:Y:S01]  /*54f0*/  LOP3.LUT R128, R7, 0x18, R128, 0xf8, !PT ;  /* 0x0000001807807812 */ /* 0x000fe200078ef880 */
[----:B------:R-:W-:Y:S01]  /*5500*/  IMAD.MOV.U32 R81, RZ, RZ, RZ ;  /* 0x000000ffff517224 */ /* 0x000fe200078e00ff */
[----:B------:R-:W2:Y:S01]  /*5510*/  LDC R124, c[0x0][0x374] ;  /* 0x0000dd00ff7c7b82 */ /* 0x000ea20000000800 */
[----:B------:R-:W-:Y:S01]  /*5520*/  LOP3.LUT R121, R121, 0x4, RZ, 0xc0, !PT ;  /* 0x0000000479797812 */ /* 0x000fe200078ec0ff */
[----:B------:R-:W-:Y:S01]  /*5530*/  IMAD.MOV.U32 R99, RZ, RZ, RZ ;  /* 0x000000ffff637224 */ /* 0x000fe200078e00ff */
[----:B------:R-:W-:Y:S01]  /*5540*/  LOP3.LUT R128, R128, 0xf20, R5, 0xf8, !PT ;  /* 0x00000f2080807812 */ /* 0x000fe200078ef805 */
[----:B------:R-:W-:Y:S01]  /*5550*/  IMAD.MOV.U32 R97, RZ, RZ, RZ ;  /* 0x000000ffff617224 */ /* 0x000fe200078e00ff */
[----:B------:R-:W-:Y:S01]  /*5560*/  IADD3 R103, PT, PT, -R121, 0x2, RZ ;  /* 0x0000000279677810 */ /* 0x000fe20007ffe1ff */
[----:B------:R-:W3:Y:S01]  /*5570*/  LDCU.64 UR44, c[0x0][0x348] ;  /* 0x00006900ff2c77ac */ /* 0x000ee20008000a00 */
[----:B------:R-:W4:Y:S01]  /*5580*/  LDS R3, [UR42+0x190] ;  /* 0x0001902aff037984 */ /* 0x000f220008000800 */
[----:B------:R-:W-:Y:S01]  /*5590*/  UIADD3 UR42, UPT, UPT, UR42, 0x200, URZ ;  /* 0x000002002a2a7890 */ /* 0x000fe2000fffe0ff */
[----:B------:R-:W-:Y:S01]  /*55a0*/  UMOV UR41, 0x1 ;  /* 0x0000000100297882 */ /* 0x000fe20000000000 */
[----:B------:R-:W-:Y:S01]  /*55b0*/  UMOV UR40, URZ ;  /* 0x000000ff00287c82 */ /* 0x000fe20008000000 */
[----:B------:R-:W-:-:S03]  /*55c0*/  UMOV UR37, URZ ;  /* 0x000000ff00257c82 */ /* 0x000fc60008000000 */
[----:B------:R-:W-:Y:S01]  /*55d0*/  LEA R128, R128, UR42, 0x1 ;  /* 0x0000002a80807c11 */ /* 0x000fe2000f8e08ff */
[----:B-1-34-:R-:W-:-:S07]  /*55e0*/  IMAD.IADD R98, R3, 0x1, R98 ;  /* 0x0000000103627824 */ /* 0x01afce00078e0262 */
.L_x_132:
[----:B-1----:R-:W1:Y:S01]  /*55f0*/  S2R R16, SR_CgaCtaId ;  /* 0x0000000000107919 */ /* 0x002e620000008800 */
[----:B------:R-:W-:-:S04]  /*5600*/  MOV R3, 0x400 ;  /* 0x0000040000037802 */ /* 0x000fc80000000f00 */
[----:B-1----:R-:W-:Y:S02]  /*5610*/  LEA R16, R16, R3, 0x18 ;  /* 0x0000000310107211 */ /* 0x002fe400078ec0ff */
[----:B------:R-:W-:-:S03]  /*5620*/  SHF.L.U32 R3, R99, 0x1f, RZ ;  /* 0x0000001f63037819 */ /* 0x000fc600000006ff */
[C-C-:B------:R-:W-:Y:S02]  /*5630*/  IMAD R0, R81.reuse, 0x8, R16.reuse ;  /* 0x0000000851007824 */ /* 0x140fe400078e0210 */
[----:B------:R-:W-:Y:S02]  /*5640*/  IMAD R8, R81, 0x10, R16 ;  /* 0x0000001051087824 */ /* 0x000fe400078e0210 */
[----:B------:R-:W1:Y:S02]  /*5650*/  SYNCS.PHASECHK.TRANS64.TRYWAIT P0, [R0+URZ+0xe0], R3 ;  /* 0x0000e003000075a7 */ /* 0x000e6400080011ff */
[----:B-1----:R-:W-:Y:S05]  /*5660*/  @!P0 BRA `(.L_x_105) ;  /* 0x0000005c00a48947 */ /* 0x002fea0003800000 */
.L_x_189:
[----:B------:R-:W3:Y:S01]  /*5670*/  LDS.128 R8, [R8+0x170] ;  /* 0x0001700008087984 */ /* 0x000ee20000000c00 */
        /* <DEDUP_REMOVED lines=10> */
[----:B---3--:R-:W-:-:S04]  /*5720*/  LOP3.LUT P3, RZ, R10, 0x1, RZ, 0xc0, !PT ;  /* 0x000000010aff7812 */ /* 0x008fc8000786c0ff */
[----:B------:R-:W-:-:S09]  /*5730*/  P2R R130, PR, RZ, 0x8 ;  /* 0x00000008ff827803 */ /* 0x000fd20000000000 */
[----:B------:R-:W-:Y:S02]  /*5740*/  @P3 MOV R93, R8 ;  /* 0x00000008005d3202 */ /* 0x000fe40000000f00 */
[----:B------:R-:W-:Y:S01]  /*5750*/  @P3 LOP3.LUT R126, R9, 0xffff, RZ, 0xc0, !PT ;  /* 0x0000ffff097e3812 */ /* 0x000fe200078ec0ff */
[----:B-1----:R-:W-:Y:S06]  /*5760*/  @!P0 BRA `(.L_x_106) ;  /* 0x0000000000b88947 */ /* 0x002fec0003800000 */
[----:B------:R-:W2:Y:S01]  /*5770*/  LDC.64 R4, c[0x0][0xb18] ;  /* 0x0002c600ff047b82 */ /* 0x000ea20000000a00 */
[----:B------:R-:W-:-:S07]  /*5780*/  ISETP.NE.AND P0, PT, R94, 0x1, PT ;  /* 0x000000015e00780c */ /* 0x000fce0003f05270 */
[----:B------:R-:W1:Y:S08]  /*5790*/  LDC.64 R6, c[0x0][0xb10] ;  /* 0x0002c400ff067b82 */ /* 0x000e700000000a00 */
[----:B------:R-:W3:Y:S08]  /*57a0*/  LDC R0, c[0x0][0xb20] ;  /* 0x0002c800ff007b82 */ /* 0x000ef00000000800 */
[----:B------:R-:W4:Y:S01]  /*57b0*/  LDC R12, c[0x0][0xb0c] ;  /* 0x0002c300ff0c7b82 */ /* 0x000f220000000800 */
[----:B--2---:R-:W-:Y:S01]  /*57c0*/  IMAD.HI.U32 R13, R124, R5, RZ ;  /* 0x000000057c0d7227 */ /* 0x004fe200078e00ff */
[----:B------:R-:W-:-:S03]  /*57d0*/  ISETP.NE.AND P1, PT, R4, 0x1, PT ;  /* 0x000000010400780c */ /* 0x000fc60003f25270 */
[----:B------:R-:W-:-:S03]  /*57e0*/  IMAD.HI.U32 R5, R126, R5, RZ ;  /* 0x000000057e057227 */ /* 0x000fc600078e00ff */
[----:B------:R-:W2:Y:S01]  /*57f0*/  LDC.64 R2, c[0x0][0xb28] ;  /* 0x0002ca00ff027b82 */ /* 0x000ea20000000a00 */
[----:B-1----:R-:W-:-:S04]  /*5800*/  IMAD.HI.U32 R14, R83, R6, RZ ;  /* 0x00000006530e7227 */ /* 0x002fc800078e00ff */
[----:B------:R-:W-:Y:S01]  /*5810*/  IMAD.HI.U32 R20, R93, R6, RZ ;  /* 0x000000065d147227 */ /* 0x000fe200078e00ff */
[----:B------:R-:W-:Y:S02]  /*5820*/  SHF.R.U32.HI R14, RZ, R7, R14 ;  /* 0x00000007ff0e7219 */ /* 0x000fe4000001160e */
[-C--:B---3--:R-:W-:Y:S02]  /*5830*/  SHF.R.U32.HI R13, RZ, R0.reuse, R13 ;  /* 0x00000000ff0d7219 */ /* 0x088fe4000001160d */
[----:B------:R-:W-:Y:S02]  /*5840*/  SHF.R.U32.HI R5, RZ, R0, R5 ;  /* 0x00000000ff057219 */ /* 0x000fe40000011605 */
[----:B------:R-:W-:Y:S02]  /*5850*/  SEL R13, R124, R13, !P1 ;  /* 0x0000000d7c0d7207 */ /* 0x000fe40004800000 */
[----:B------:R-:W-:Y:S02]  /*5860*/  SHF.R.U32.HI R20, RZ, R7, R20 ;  /* 0x00000007ff147219 */ /* 0x000fe40000011614 */
[----:B----4-:R-:W-:-:S02]  /*5870*/  ISETP.NE.AND P2, PT, R12, 0x1, PT ;  /* 0x000000010c00780c */ /* 0x010fc40003f45270 */
[----:B------:R-:W-:Y:S02]  /*5880*/  SEL R5, R126, R5, !P1 ;  /* 0x000000057e057207 */ /* 0x000fe40004800000 */
[----:B------:R-:W-:Y:S02]  /*5890*/  SEL R15, R83, R14, !P2 ;  /* 0x0000000e530f7207 */ /* 0x000fe40005000000 */
[----:B------:R-:W-:Y:S01]  /*58a0*/  SEL R7, R93, R20, !P2 ;  /* 0x000000145d077207 */ /* 0x000fe20005000000 */
[----:B--2---:R-:W-:-:S04]  /*58b0*/  IMAD.HI.U32 R14, R13, R2, RZ ;  /* 0x000000020d0e7227 */ /* 0x004fc800078e00ff */
        /* <DEDUP_REMOVED lines=25> */
.L_x_106:
[----:B------:R-:W1:Y:S02]  /*5a50*/  LDCU UR4, c[0x0][0xb30] ;  /* 0x00016600ff0477ac */ /* 0x000e640008000800 */
[----:B-1----:R-:W-:-:S09]  /*5a60*/  UISETP.NE.AND UP0, UPT, UR4, 0x1, UPT ;  /* 0x000000010400788c */ /* 0x002fd2000bf05270 */
[----:B------:R-:W-:Y:S05]  /*5a70*/  BRA.U UP0, `(.L_x_107) ;  /* 0x0000000100407547 */ /* 0x000fea000b800000 */
[----:B------:R-:W1:Y:S08]  /*5a80*/  LDC.64 R2, c[0x0][0xb18] ;  /* 0x0002c600ff027b82 */ /* 0x000e700000000a00 */
[----:B------:R-:W3:Y:S08]  /*5a90*/  LDC.64 R4, c[0x0][0xb10] ;  /* 0x0002c400ff047b82 */ /* 0x000ef00000000a00 */
[----:B------:R-:W4:Y:S08]  /*5aa0*/  LDC R0, c[0x0][0xb20] ;  /* 0x0002c800ff007b82 */ /* 0x000f300000000800 */
[----:B------:R-:W2:Y:S01]  /*5ab0*/  LDC R6, c[0x0][0xb0c] ;  /* 0x0002c300ff067b82 */ /* 0x000ea20000000800 */
[----:B-1----:R-:W-:Y:S01]  /*5ac0*/  IMAD.HI.U32 R3, R126, R3, RZ ;  /* 0x000000037e037227 */ /* 0x002fe200078e00ff */
[----:B------:R-:W-:-:S03]  /*5ad0*/  ISETP.NE.AND P0, PT, R2, 0x1, PT ;  /* 0x000000010200780c */ /* 0x000fc60003f05270 */
[----:B---3--:R-:W-:-:S05]  /*5ae0*/  IMAD.HI.U32 R4, R93, R4, RZ ;  /* 0x000000045d047227 */ /* 0x008fca00078e00ff */
[----:B------:R-:W-:Y:S02]  /*5af0*/  SHF.R.U32.HI R4, RZ, R5, R4 ;  /* 0x00000005ff047219 */ /* 0x000fe40000011604 */
[----:B----4-:R-:W-:-:S04]  /*5b00*/  SHF.R.U32.HI R3, RZ, R0, R3 ;  /* 0x00000000ff037219 */ /* 0x010fc80000011603 */
[----:B------:R-:W-:Y:S02]  /*5b10*/  SEL R0, R126, R3, !P0 ;  /* 0x000000037e007207 */ /* 0x000fe40004000000 */
[----:B--2---:R-:W-:-:S04]  /*5b20*/  ISETP.NE.AND P1, PT, R6, 0x1, PT ;  /* 0x000000010600780c */ /* 0x004fc80003f25270 */
[----:B------:R-:W-:-:S05]  /*5b30*/  SEL R3, R93, R4, !P1 ;  /* 0x000000045d037207 */ /* 0x000fca0004800000 */
[----:B------:R-:W-:Y:S02]  /*5b40*/  IMAD.IADD R4, R0, 0x1, -R3 ;  /* 0x0000000100047824 */ /* 0x000fe400078e0a03 */
[----:B------:R-:W-:Y:S02]  /*5b50*/  IMAD.IADD R3, R3, 0x1, -R0 ;  /* 0x0000000103037824 */ /* 0x000fe400078e0a00 */
[----:B------:R-:W-:Y:S02]  /*5b60*/  IMAD R93, R4, R6, R93 ;  /* 0x00000006045d7224 */ /* 0x000fe400078e025d */
[----:B------:R-:W-:Y:S02]  /*5b70*/  IMAD R126, R3, R2, R126 ;  /* 0x00000002037e7224 */ /* 0x000fe400078e027e */
.L_x_107:
[----:B------:R-:W-:Y:S01]  /*5b80*/  ULOP3.LUT UP0, URZ, UR42, 0x1b0, URZ, 0xc0, !UPT ;  /* 0x000001b02aff7892 */ /* 0x000fe2000f80c0ff */
[----:B------:R-:W-:Y:S02]  /*5b90*/  IADD3 R81, PT, PT, R81, 0x1, RZ ;  /* 0x0000000151517810 */ /* 0x000fe40007ffe0ff */
[----:B------:R-:W-:-:S06]  /*5ba0*/  @P3 SHF.R.U32.HI R95, RZ, 0x10, R9 ;  /* 0x00000010ff5f3819 */ /* 0x000fcc0000011609 */
[----:B------:R-:W-:Y:S05]  /*5bb0*/  BRA.U !UP0, `(.L_x_108) ;  /* 0x00000001087c7547 */ /* 0x000fea000b800000 */
[----:B------:R-:W-:Y:S01]  /*5bc0*/  MOV R2, 0x0 ;  /* 0x0000000000027802 */ /* 0x000fe20000000f00 */
[----:B------:R-:W1:Y:S01]  /*5bd0*/  LDCU.64 UR8, c[0x4][0x80] ;  /* 0x01001000ff0877ac */ /* 0x000e620008000a00 */
[----:B------:R-:W-:Y:S02]  /*5be0*/  HFMA2 R12, -RZ, RZ, 0, 5.9604644775390625e-08 ;  /* 0x00000001ff0c7431 */ /* 0x000fe400000001ff */
[----:B------:R-:W-:Y:S01]  /*5bf0*/  IMAD.MOV.U32 R8, RZ, RZ, 0x70 ;  /* 0x00000070ff087424 */ /* 0x000fe200078e00ff */
[----:B------:R3:W4:Y:S01]  /*5c00*/  LDC.64 R14, c[0x4][R2] ;  /* 0x01000000020e7b82 */ /* 0x0007220000000a00 */
[----:B------:R-:W2:Y:S01]  /*5c10*/  LDCU.64 UR6, c[0x4][0x88] ;  /* 0x01001100ff0677ac */ /* 0x000ea20008000a00 */
[----:B------:R-:W-:Y:S01]  /*5c20*/  IMAD.MOV.U32 R13, RZ, RZ, RZ ;  /* 0x000000ffff0d7224 */ /* 0x000fe200078e00ff */
[----:B------:R-:W2:Y:S01]  /*5c30*/  LDCU.64 UR4, c[0x4][0x8] ;  /* 0x01000100ff0477ac */ /* 0x000ea20008000a00 */
[----:B-1----:R-:W-:Y:S01]  /*5c40*/  IMAD.U32 R4, RZ, RZ, UR8 ;  /* 0x00000008ff047e24 */ /* 0x002fe2000f8e00ff */
[----:B------:R-:W-:Y:S01]  /*5c50*/  MOV R5, UR9 ;  /* 0x0000000900057c02 */ /* 0x000fe20008000f00 */
[----:B--2---:R-:W-:Y:S01]  /*5c60*/  IMAD.U32 R6, RZ, RZ, UR6 ;  /* 0x00000006ff067e24 */ /* 0x004fe2000f8e00ff */
[----:B------:R-:W-:Y:S01]  /*5c70*/  MOV R7, UR7 ;  /* 0x0000000700077c02 */ /* 0x000fe20008000f00 */
[----:B------:R-:W-:Y:S01]  /*5c80*/  IMAD.U32 R10, RZ, RZ, UR4 ;  /* 0x00000004ff0a7e24 */ /* 0x000fe2000f8e00ff */
[----:B------:R-:W-:-:S02]  /*5c90*/  MOV R11, UR5 ;  /* 0x00000005000b7c02 */ /* 0x000fc40008000f00 */
[----:B------:R-:W-:-:S07]  /*5ca0*/  LEPC R20, `(.L_x_109) ;  /* 0x000000001014794e */ /* 0x000fce0000000000 */
[----:B---345:R-:W-:Y:S05]  /*5cb0*/  CALL.ABS.NOINC R14 ;  /* 0x000000000e007343 */ /* 0x038fea0003c00000 */
.L_x_109:
[----:B------:R-:W1:Y:S01]  /*5cc0*/  LDC.64 R2, c[0x4][R2] ;  /* 0x0100000002027b82 */ /* 0x000e620000000a00 */
[----:B------:R-:W2:Y:S01]  /*5cd0*/  LDCU.64 UR8, c[0x4][0x80] ;  /* 0x01001000ff0877ac */ /* 0x000ea20008000a00 */
[----:B------:R-:W-:Y:S02]  /*5ce0*/  HFMA2 R12, -RZ, RZ, 0, 5.9604644775390625e-08 ;  /* 0x00000001ff0c7431 */ /* 0x000fe400000001ff */
[----:B------:R-:W-:Y:S01]  /*5cf0*/  IMAD.MOV.U32 R8, RZ, RZ, 0x70 ;  /* 0x00000070ff087424 */ /* 0x000fe200078e00ff */
[----:B------:R-:W3:Y:S01]  /*5d00*/  LDCU.64 UR6, c[0x4][0x88] ;  /* 0x01001100ff0677ac */ /* 0x000ee20008000a00 */
[----:B------:R-:W-:Y:S01]  /*5d10*/  IMAD.MOV.U32 R13, RZ, RZ, RZ ;  /* 0x000000ffff0d7224 */ /* 0x000fe200078e00ff */
[----:B------:R-:W4:Y:S01]  /*5d20*/  LDCU.64 UR4, c[0x4][0x8] ;  /* 0x01000100ff0477ac */ /* 0x000f220008000a00 */
[----:B--2---:R-:W-:Y:S02]  /*5d30*/  MOV R4, UR8 ;  /* 0x0000000800047c02 */ /* 0x004fe40008000f00 */
[----:B------:R-:W-:Y:S01]  /*5d40*/  MOV R5, UR9 ;  /* 0x0000000900057c02 */ /* 0x000fe20008000f00 */
[----:B---3--:R-:W-:Y:S01]  /*5d50*/  IMAD.U32 R6, RZ, RZ, UR6 ;  /* 0x00000006ff067e24 */ /* 0x008fe2000f8e00ff */
[----:B------:R-:W-:Y:S01]  /*5d60*/  MOV R7, UR7 ;  /* 0x0000000700077c02 */ /* 0x000fe20008000f00 */
[----:B----4-:R-:W-:Y:S01]  /*5d70*/  IMAD.U32 R10, RZ, RZ, UR4 ;  /* 0x00000004ff0a7e24 */ /* 0x010fe2000f8e00ff */
[----:B------:R-:W-:-:S02]  /*5d80*/  MOV R11, UR5 ;  /* 0x00000005000b7c02 */ /* 0x000fc40008000f00 */
[----:B------:R-:W-:-:S07]  /*5d90*/  LEPC R20, `(.L_x_108) ;  /* 0x000000001014794e */ /* 0x000fce0000000000 */
[----:B-1----:R-:W-:Y:S05]  /*5da0*/  CALL.ABS.NOINC R2 ;  /* 0x0000000002007343 */ /* 0x002fea0003c00000 */
.L_x_108:
[----:B------:R-:W1:Y:S01]  /*5db0*/  LDC.64 R2, c[0x0][0x890] ;  /* 0x00022400ff027b82 */ /* 0x000e620000000a00 */
[----:B------:R-:W-:-:S06]  /*5dc0*/  ULOP3.LUT UR4, UR41, 0x1, URZ, 0x3c, !UPT ;  /* 0x0000000129047892 */ /* 0x000fcc000f8e3cff */
[----:B------:R-:W-:Y:S01]  /*5dd0*/  IMAD.U32 R91, RZ, RZ, UR4 ;  /* 0x00000004ff5b7e24 */ /* 0x000fe2000f8e00ff */
[----:B-1----:R-:W-:-:S04]  /*5de0*/  ISETP.NE.U32.AND P3, PT, R2, RZ, PT ;  /* 0x000000ff0200720c */ /* 0x002fc80003f65070 */
[----:B------:R-:W-:-:S13]  /*5df0*/  ISETP.NE.AND.EX P3, PT, R3, RZ, PT, P3 ;  /* 0x000000ff0300720c */ /* 0x000fda0003f65330 */
[----:B------:R-:W-:Y:S05]  /*5e00*/  @!P3 BRA `(.L_x_110) ;  /* 0x000000000034b947 */ /* 0x000fea0003800000 */
[----:B------:R-:W1:Y:S02]  /*5e10*/  LDCU.64 UR4, c[0x0][0x888] ;  /* 0x00011100ff0477ac */ /* 0x000e640008000a00 */
[----:B-1----:R-:W-:-:S04]  /*5e20*/  UISETP.NE.U32.AND UP0, UPT, UR4, URZ, UPT ;  /* 0x000000ff0400728c */ /* 0x002fc8000bf05070 */
[----:B------:R-:W-:-:S09]  /*5e30*/  UISETP.NE.AND.EX UP0, UPT, UR5, URZ, UPT, UP0 ;  /* 0x000000ff0500728c */ /* 0x000fd2000bf05300 */
[----:B------:R-:W-:Y:S05]  /*5e40*/  BRA.U !UP0, `(.L_x_111) ;  /* 0x0000000108187547 */ /* 0x000fea000b800000 */
[----:B------:R-:W1:Y:S01]  /*5e50*/  LDC.64 R4, c[0x0][0x888] ;  /* 0x00022200ff047b82 */ /* 0x000e620000000a00 */
[----:B------:R-:W-:-:S04]  /*5e60*/  IMAD R0, R2, UR36, RZ ;  /* 0x0000002402007c24 */ /* 0x000fc8000f8e02ff */
[----:B-1----:R-:W-:-:S05]  /*5e70*/  IMAD.WIDE R4, R0, 0x4, R4 ;  /* 0x0000000400047825 */ /* 0x002fca00078e0204 */
[----:B-----5:R1:W5:Y:S01]  /*5e80*/  LDG.E R61, desc[UR38][R4.64] ;  /* 0x00000026043d7981 */ /* 0x020362000c1e1900 */
[----:B------:R-:W-:Y:S01]  /*5e90*/  MOV R69, 0x1 ;  /* 0x0000000100457802 */ /* 0x000fe20000000f00 */
[----:B------:R-:W-:Y:S06]  /*5ea0*/  BRA `(.L_x_110) ;  /* 0x00000000000c7947 */ /* 0x000fec0003800000 */
.L_x_111:
[----:B------:R-:W1:Y:S01]  /*5eb0*/  LDCU UR4, c[0x0][0x880] ;  /* 0x00011000ff0477ac */ /* 0x000e620008000800 */
[----:B------:R-:W-:Y:S01]  /*5ec0*/  HFMA2 R69, -RZ, RZ, 0, 5.9604644775390625e-08 ;  /* 0x00000001ff457431 */ /* 0x000fe200000001ff */
[----:B-1---5:R-:W-:Y:S02]  /*5ed0*/  MOV R61, UR4 ;  /* 0x00000004003d7c02 */ /* 0x022fe40008000f00 */
.L_x_110:
[----:B-1----:R-:W1:Y:S02]  /*5ee0*/  LDC.64 R4, c[0x0][0x8b0] ;  /* 0x00022c00ff047b82 */ /* 0x002e640000000a00 */
        /* <DEDUP_REMOVED lines=11> */
[----:B------:R-:W-:Y:S05]  /*5fa0*/  BRA `(.L_x_112) ;  /* 0x0000000000087947 */ /* 0x000fea0003800000 */
.L_x_113:
[----:B------:R-:W1:Y:S02]  /*5fb0*/  LDCU UR4, c[0x0][0x8a0] ;  /* 0x00011400ff0477ac */ /* 0x000e640008000800 */
[----:B-1---5:R-:W-:Y:S02]  /*5fc0*/  MOV R43, UR4 ;  /* 0x00000004002b7c02 */ /* 0x022fe40008000f00 */
.L_x_112:
[----:B------:R-:W-:Y:S01]  /*5fd0*/  UISETP.NE.AND UP0, UPT, UR43, URZ, UPT ;  /* 0x000000ff2b00728c */ /* 0x000fe2000bf05270 */
[----:B------:R-:W-:Y:S01]  /*5fe0*/  PLOP3.LUT P0, PT, PT, PT, PT, 0x8, 0x80 ;  /* 0x000000000080781c */ /* 0x000fe20003f0e170 */
[----:B------:R-:W-:-:S03]  /*5ff0*/  IMAD.U32 R5, RZ, RZ, UR40 ;  /* 0x00000028ff057e24 */ /* 0x000fc6000f8e00ff */
[----:B------:R-:W-:-:S04]  /*6000*/  P2R R134, PR, RZ, 0x1 ;  /* 0x00000001ff867803 */ /* 0x000fc80000000000 */
[----:B------:R-:W-:Y:S05]  /*6010*/  BRA.U !UP0, `(.L_x_114) ;  /* 0x00000001083c7547 */ /* 0x000fea000b800000 */
[----:B------:R-:W-:-:S04]  /*6020*/  ISETP.NE.U32.AND P0, PT, R2, RZ, PT ;  /* 0x000000ff0200720c */ /* 0x000fc80003f05070 */
[----:B------:R-:W-:-:S13]  /*6030*/  ISETP.NE.AND.EX P0, PT, R3, RZ, PT, P0 ;  /* 0x000000ff0300720c */ /* 0x000fda0003f05300 */
[----:B-----5:R-:W-:-:S04]  /*6040*/  @!P0 FSETP.EQ.AND P1, PT, R61, RZ, PT ;  /* 0x000000ff3d00820b */ /* 0x020fc80003f22000 */
[----:B------:R-:W-:Y:S01]  /*6050*/  P2R R134, PR, RZ, 0x2 ;  /* 0x00000002ff867803 */ /* 0x000fe20000000000 */
[----:B------:R-:W-:Y:S08]  /*6060*/  @!P0 BRA `(.L_x_114) ;  /* 0x0000000000288947 */ /* 0x000ff00003800000 */
[----:B------:R-:W3:Y:S01]  /*6070*/  LDCU.64 UR4, c[0x0][0x888] ;  /* 0x00011100ff0477ac */ /* 0x000ee20008000a00 */
[----:B------:R-:W-:Y:S02]  /*6080*/  LOP3.LUT P1, RZ, R69, 0xff, RZ, 0xc0, !PT ;  /* 0x000000ff45ff7812 */ /* 0x000fe4000782c0ff */
[----:B------:R-:W-:-:S04]  /*6090*/  FSETP.NEU.AND P0, PT, R61, RZ, PT ;  /* 0x000000ff3d00720b */ /* 0x000fc80003f0d000 */
[----:B------:R-:W-:Y:S02]  /*60a0*/  SEL R0, RZ, 0xffffffff, P0 ;  /* 0xffffffffff007807 */ /* 0x000fe40000000000 */
[----:B---3--:R-:W-:-:S04]  /*60b0*/  ISETP.NE.U32.AND P2, PT, RZ, UR4, PT ;  /* 0x00000004ff007c0c */ /* 0x008fc8000bf45070 */
[----:B------:R-:W-:-:S04]  /*60c0*/  ISETP.NE.AND.EX P2, PT, RZ, UR5, PT, P2 ;  /* 0x00000005ff007c0c */ /* 0x000fc8000bf45320 */
[----:B------:R-:W-:-:S04]  /*60d0*/  @!P1 SEL R0, RZ, 0xffffffff, P2 ;  /* 0xffffffffff009807 */ /* 0x000fc80001000000 */
[----:B------:R-:W-:-:S04]  /*60e0*/  LOP3.LUT R0, R0, 0x1, RZ, 0xc0, !PT ;  /* 0x0000000100007812 */ /* 0x000fc800078ec0ff */
[----:B------:R-:W-:-:S04]  /*60f0*/  ISETP.EQ.U32.AND P0, PT, R0, 0x1, PT ;  /* 0x000000010000780c */ /* 0x000fc80003f02070 */
[----:B------:R-:W-:-:S09]  /*6100*/  P2R R134, PR, RZ, 0x1 ;  /* 0x00000001ff867803 */ /* 0x000fd20000000000 */
.L_x_114:
[----:B------:R-:W-:Y:S01]  /*6110*/  ISETP.NE.AND P4, PT, R134, RZ, PT ;  /* 0x000000ff8600720c */ /* 0x000fe20003f85270 */
[----:B-1----:R-:W-:Y:S01]  /*6120*/  IMAD R7, R41, 0x8, R16 ;  /* 0x0000000829077824 */ /* 0x002fe200078e0210 */
[----:B------:R-:W-:Y:S01]  /*6130*/  SHF.L.U32 R4, R101, 0x1f, RZ ;  /* 0x0000001f65047819 */ /* 0x000fe200000006ff */
[----:B------:R-:W1:Y:S01]  /*6140*/  LDCU.64 UR4, c[0x0][0x888] ;  /* 0x00011100ff0477ac */ /* 0x000e620008000a00 */
[----:B------:R-:W-:Y:S01]  /*6150*/  IMAD.MOV.U32 R89, RZ, RZ, 0x1 ;  /* 0x00000001ff597424 */ /* 0x000fe200078e00ff */
[----:B------:R-:W-:Y:S01]  /*6160*/  CS2R R118, SRZ ;  /* 0x0000000000767805 */ /* 0x000fe2000001ff00 */
[----:B------:R-:W-:Y:S01]  /*6170*/  IMAD.SHL.U32 R79, R18, 0x40, RZ ;  /* 0x00000040124f7824 */ /* 0x000fe200078e00ff */
[----:B------:R-:W-:Y:S01]  /*6180*/  CS2R R116, SRZ ;  /* 0x0000000000747805 */ /* 0x000fe2000001ff00 */
[----:B------:R-:W-:Y:S01]  /*6190*/  IMAD.SHL.U32 R77, R19, 0x80, RZ ;  /* 0x00000080134d7824 */ /* 0x000fe200078e00ff */
[----:B------:R-:W-:Y:S01]  /*61a0*/  CS2R R114, SRZ ;  /* 0x0000000000727805 */ /* 0x000fe2000001ff00 */
[----:B------:R-:W-:Y:S01]  /*61b0*/  IMAD R39, R41, 0x40, R98 ;  /* 0x0000004029277824 */ /* 0x000fe200078e0262 */
[----:B------:R-:W-:Y:S01]  /*61c0*/  CS2R R112, SRZ ;  /* 0x0000000000707805 */ /* 0x000fe2000001ff00 */
[----:B------:R-:W-:Y:S01]  /*61d0*/  IMAD.MOV.U32 R96, RZ, RZ, RZ ;  /* 0x000000ffff607224 */ /* 0x000fe200078e00ff */
[----:B------:R-:W-:Y:S01]  /*61e0*/  @!P4 SHF.L.U32 R2, R91, 0x1f, RZ ;  /* 0x0000001f5b02c819 */ /* 0x000fe200000006ff */
[----:B------:R-:W-:Y:S01]  /*61f0*/  @!P4 IMAD R5, R5, 0x8, R16 ;  /* 0x000000080505c824 */ /* 0x000fe200078e0210 */
[----:B------:R-:W-:Y:S01]  /*6200*/  CS2R R110, SRZ ;  /* 0x00000000006e7805 */ /* 0x000fe2000001ff00 */
[----:B------:R-:W-:Y:S01]  /*6210*/  IMAD.U32 R87, RZ, RZ, UR37 ;  /* 0x00000025ff577e24 */ /* 0x000fe2000f8e00ff */
[----:B------:R-:W-:Y:S01]  /*6220*/  CS2R R108, SRZ ;  /* 0x00000000006c7805 */ /* 0x000fe2000001ff00 */
[----:B------:R-:W3:Y:S01]  /*6230*/  @!P4 SYNCS.PHASECHK.TRANS64.TRYWAIT P1, [R5+URZ+0xa0], R2 ;  /* 0x0000a0020500c5a7 */ /* 0x000ee200080211ff */
[----:B------:R-:W-:Y:S01]  /*6240*/  IMAD.U32 R85, RZ, RZ, UR40 ;  /* 0x00000028ff557e24 */ /* 0x000fe2000f8e00ff */
[----:B------:R-:W-:-:S02]  /*6250*/  CS2R R106, SRZ ;  /* 0x00000000006a7805 */ /* 0x000fc4000001ff00 */
[----:B-1----:R-:W-:Y:S02]  /*6260*/  ISETP.NE.U32.AND P0, PT, RZ, UR4, PT ;  /* 0x00000004ff007c0c */ /* 0x002fe4000bf05070 */
[----:B------:R-:W-:Y:S02]  /*6270*/  CS2R R104, SRZ ;  /* 0x0000000000687805 */ /* 0x000fe4000001ff00 */
[----:B------:R-:W-:-:S04]  /*6280*/  ISETP.NE.AND.EX P0, PT, RZ, UR5, PT, P0 ;  /* 0x00000005ff007c0c */ /* 0x000fc8000bf05300 */
[----:B------:R-:W-:Y:S02]  /*6290*/  SEL R3, RZ, 0xffffffff, P0 ;  /* 0xffffffffff037807 */ /* 0x000fe40000000000 */
[----:B------:R-:W-:Y:S01]  /*62a0*/  LOP3.LUT P0, R75, R69, 0xff, RZ, 0xc0, !PT ;  /* 0x000000ff454b7812 */ /* 0x000fe2000780c0ff */
[----:B------:R-:W1:Y:S01]  /*62b0*/  SYNCS.PHASECHK.TRANS64.TRYWAIT P2, [R7+URZ+0x100], R4 ;  /* 0x00010004070075a7 */ /* 0x000e6200080411ff */
[----:B---3--:R-:W-:Y:S02]  /*62c0*/  @!P4 SEL R89, RZ, 0x1, !P1 ;  /* 0x00000001ff59c807 */ /* 0x008fe40004800000 */
[----:B-1----:R-:W-:Y:S02]  /*62d0*/  P2R R133, PR, RZ, 0x4 ;  /* 0x00000004ff857803 */ /* 0x002fe40000000000 */
[----:B-----5:R-:W-:-:S04]  /*62e0*/  FSETP.NEU.AND P2, PT, R61, RZ, PT ;  /* 0x000000ff3d00720b */ /* 0x020fc80003f4d000 */
[----:B------:R-:W-:-:S04]  /*62f0*/  SEL R0, RZ, 0xffffffff, P2 ;  /* 0xffffffffff007807 */ /* 0x000fc80001000000 */
[----:B------:R-:W-:Y:S02]  /*6300*/  @P3 SEL R0, R3, R0, !P0 ;  /* 0x0000000003003207 */ /* 0x000fe40004000000 */
[----:B------:R-:W-:Y:S02]  /*6310*/  PLOP3.LUT P0, PT, PT, PT, PT, 0x80, 0x8 ;  /* 0x000000000008781c */ /* 0x000fe40003f0f070 */
[----:B------:R-:W-:-:S04]  /*6320*/  LOP3.LUT R0, R0, 0x1, RZ, 0xc0, !PT ;  /* 0x0000000100007812 */ /* 0x000fc800078ec0ff */
[----:B------:R-:W-:-:S04]  /*6330*/  ISETP.NE.U32.AND P2, PT, R0, 0x1, PT ;  /* 0x000000010000780c */ /* 0x000fc80003f45070 */
[----:B------:R-:W-:Y:S02]  /*6340*/  P2R R129, PR, RZ, 0x4 ;  /* 0x00000004ff817803 */ /* 0x000fe40000000000 */
[----:B------:R-:W-:-:S04]  /*6350*/  PLOP3.LUT P2, PT, PT, PT, PT, 0x8, 0x80 ;  /* 0x000000000080781c */ /* 0x000fc80003f4e170 */
[----:B------:R-:W-:-:S09]  /*6360*/  P2R R132, PR, RZ, 0x4 ;  /* 0x00000004ff847803 */ /* 0x000fd20000000000 */
.L_x_131:
[----:B------:R-:W-:Y:S01]  /*6370*/  ISETP.NE.AND P1, PT, R134, RZ, PT ;  /* 0x000000ff8600720c */ /* 0x000fe20003f25270 */
[----:B------:R-:W-:Y:S05]  /*6380*/  YIELD ;  /* 0x0000000000007946 */ /* 0x000fea0003800000 */
[----:B------:R-:W-:Y:S01]  /*6390*/  P2R R131, PR, RZ, 0x1 ;  /* 0x00000001ff837803 */ /* 0x000fe20000000000 */
[----:B------:R-:W-:Y:S06]  /*63a0*/  BSSY B1, `(.L_x_115) ;  /* 0x000001d000017945 */ /* 0x000fec0003800000 */
[----:B-1----:R-:W-:Y:S05]  /*63b0*/  @P1 BRA `(.L_x_116) ;  /* 0x00000000006c1947 */ /* 0x002fea0003800000 */
[----:B------:R-:W-:Y:S01]  /*63c0*/  ISETP.NE.AND P1, PT, R129, RZ, PT ;  /* 0x000000ff8100720c */ /* 0x000fe20003f25270 */
[----:B------:R-:W-:Y:S01]  /*63d0*/  BSSY B0, `(.L_x_117) ;  /* 0x000000e000007945 */ /* 0x000fe20003800000 */
[----:B------:R-:W-:Y:S11]  /*63e0*/  ISETP.NE.AND P0, PT, R89, RZ, PT ;  /* 0x000000ff5900720c */ /* 0x000ff60003f05270 */
[----:B------:R-:W-:Y:S05]  /*63f0*/  @P1 LEA R8, R85, R128, 0xd ;  /* 0x0000008055081211 */ /* 0x000fea00078e68ff */
[--C-:B------:R-:W-:Y:S02]  /*6400*/  @P1 IMAD R6, R123, -0x10, R8.reuse ;  /* 0xfffffff07b061824 */ /* 0x100fe400078e0208 */
[----:B------:R-:W-:Y:S03]  /*6410*/  @P1 IMAD R4, R121, -0x10, R8 ;  /* 0xfffffff079041824 */ /* 0x000fe600078e0208 */
[----:B------:R-:W-:Y:S01]  /*6420*/  @P1 LEA R2, R103, R6, 0x4 ;  /* 0x0000000667021211 */ /* 0x000fe200078e20ff */
[----:B------:R-:W-:Y:S06]  /*6430*/  @P0 BRA `(.L_x_118) ;  /* 0x00000000001c0947 */ /* 0x000fec0003800000 */
[----:B------:R-:W1:Y:S01]  /*6440*/  S2UR UR4, SR_CgaCtaId ;  /* 0x00000000000479c3 */ /* 0x000e620000008800 */
[----:B------:R-:W-:Y:S01]  /*6450*/  UMOV UR5, 0x400 ;  /* 0x0000040000057882 */ /* 0x000fe20000000000 */
[----:B------:R-:W-:Y:S01]  /*6460*/  SHF.L.U32 R0, R91, 0x1f, RZ ;  /* 0x0000001f5b007819 */ /* 0x000fe200000006ff */
[----:B-1----:R-:W-:Y:S06]  /*6470*/  ULEA UR4, UR4, UR5, 0x18 ;  /* 0x0000000504047291 */ /* 0x002fec000f8ec0ff */
[----:B------:R-:W-:Y:S04]  /*6480*/  LEA R3, R85, UR4, 0x3 ;  /* 0x0000000455037c11 */ /* 0x000fe8000f8e18ff */
[----:B------:R-:W1:Y:S02]  /*6490*/  SYNCS.PHASECHK.TRANS64.TRYWAIT P0, [R3+URZ+0xa0], R0 ;  /* 0x0000a000030075a7 */ /* 0x000e6400080011ff */
[----:B-1----:R-:W-:Y:S05]  /*64a0*/  @!P0 BRA `(.L_x_119) ;  /* 0x0000005000288947 */ /* 0x002fea0003800000 */
.L_x_118:
[----:B------:R-:W-:Y:S05]  /*64b0*/  BSYNC B0 ;  /* 0x0000000000007941 */ /* 0x000fea0003800000 */
.L_x_117:
[----:B------:R-:W-:Y:S01]  /*64c0*/  ISETP.NE.AND P0, PT, R129, RZ, PT ;  /* 0x000000ff8100720c */ /* 0x000fe20003f05270 */
[----:B------:R-:W-:Y:S11]  /*64d0*/  VIADD R85, R85, 0x1 ;  /* 0x0000000155557836 */ /* 0x000ff60000000000 */
[----:B------:R-:W-:Y:S01]  /*64e0*/  @!UPT UIADD3 URZ, UPT, UPT, URZ, URZ, URZ ;  /* 0x000000fffffff290 */ /* 0x000fe2000fffe0ff */
[----:B------:R3:W4:Y:S04]  /*64f0*/  @P0 LDS.128 R104, [R8] ;  /* 0x0000000008680984 */ /* 0x0007280000000c00 */
[----:B------:R3:W2:Y:S04]  /*6500*/  @P0 LDS.128 R112, [R4+0x20] ;  /* 0x0000200004700984 */ /* 0x0006a80000000c00 */
[----:B------:R3:W2:Y:S04]  /*6510*/  @P0 LDS.128 R108, [R6+0x10] ;  /* 0x00001000066c0984 */ /* 0x0006a80000000c00 */
[----:B------:R3:W2:Y:S01]  /*6520*/  @P0 LDS.128 R116, [R2+0x10] ;  /* 0x0000100002740984 */ /* 0x0006a20000000c00 */
[C---:B------:R-:W-:Y:S04]  /*6530*/  ISETP.NE.AND P0, PT, R85.reuse, 0x3, PT ;  /* 0x000000035500780c */ /* 0x040fe80003f05270 */
[----:B-1----:R-:W-:Y:S02]  /*6540*/  SEL R0, RZ, 0x1, P0 ;  /* 0x00000001ff007807 */ /* 0x002fe40000000000 */
[----:B------:R-:W-:Y:S02]  /*6550*/  SEL R85, R85, RZ, P0 ;  /* 0x000000ff55557207 */ /* 0x000fe40000000000 */
[----:B------:R-:W-:Y:S02]  /*6560*/  LOP3.LUT R91, R91, R0, RZ, 0x3c, !PT ;  /* 0x000000005b5b7212 */ /* 0x000fe400078e3cff */
.L_x_116:
[----:B------:R-:W-:Y:S05]  /*6570*/  BSYNC B1 ;  /* 0x0000000000017941 */ /* 0x000fea0003800000 */
.L_x_115:
[----:B------:R-:W-:Y:S01]  /*6580*/  ISETP.NE.AND P1, PT, R133, RZ, PT ;  /* 0x000000ff8500720c */ /* 0x000fe20003f25270 */
[----:B------:R-:W1:Y:S01]  /*6590*/  S2UR UR4, SR_CgaCtaId ;  /* 0x00000000000479c3 */ /* 0x000e620000008800 */
[----:B------:R-:W-:Y:S01]  /*65a0*/  ISETP.NE.AND P0, PT, R132, RZ, PT ;  /* 0x000000ff8400720c */ /* 0x000fe20003f05270 */
[----:B------:R-:W-:Y:S01]  /*65b0*/  IMAD.IADD R16, R39, 0x1, R96 ;  /* 0x0000000127107824 */ /* 0x000fe200078e0260 */
[----:B------:R-:W-:Y:S01]  /*65c0*/  MOV R122, 0x400 ;  /* 0x00000400007a7802 */ /* 0x000fe20000000f00 */
[----:B------:R-:W-:Y:S01]  /*65d0*/  BSSY B0, `(.L_x_120) ;  /* 0x000000a000007945 */ /* 0x000fe20003800000 */
[----:B------:R-:W-:Y:S02]  /*65e0*/  PLOP3.LUT P0, PT, P0, P1, PT, 0xf8, 0x8f ;  /* 0x00000000008f781c */ /* 0x000fe40000703f70 */
[----:B---3--:R-:W-:Y:S01]  /*65f0*/  SHF.R.U32.HI R2, RZ, 0x15, R16 ;  /* 0x00000015ff027819 */ /* 0x008fe20000011610 */
[----:B-1----:R-:W-:Y:S05]  /*6600*/  IMAD.U32 R73, RZ, RZ, UR4 ;  /* 0x00000004ff497e24 */ /* 0x002fea000f8e00ff */
[----:B------:R-:W-:Y:S05]  /*6610*/  LEA R122, R73, R122, 0x18 ;  /* 0x0000007a497a7211 */ /* 0x000fea00078ec0ff */
[----:B------:R-:W-:Y:S01]  /*6620*/  IMAD R71, R41, 0x8, R122 ;  /* 0x0000000829477824 */ /* 0x000fe200078e027a */
[----:B------:R-:W-:Y:S06]  /*6630*/  @P0 BRA `(.L_x_121) ;  /* 0x00000000000c0947 */ /* 0x000fec0003800000 */
[----:B------:R-:W-:Y:S04]  /*6640*/  SHF.L.U32 R0, R101, 0x1f, RZ ;  /* 0x0000001f65007819 */ /* 0x000fe800000006ff */
[----:B------:R-:W1:Y:S02]  /*6650*/  SYNCS.PHASECHK.TRANS64.TRYWAIT P0, [R71+URZ+0x100], R0 ;  /* 0x00010000470075a7 */ /* 0x000e6400080011ff */
[----:B-1----:R-:W-:Y:S05]  /*6660*/  @!P0 BRA `(.L_x_122) ;  /* 0x0000004c00cc8947 */ /* 0x002fea0003800000 */
.L_x_121:
[----:B------:R-:W-:Y:S05]  /*6670*/  BSYNC B0 ;  /* 0x0000000000007941 */ /* 0x000fea0003800000 */
.L_x_120:
[----:B------:R-:W-:Y:S11]  /*6680*/  LOP3.LUT P0, RZ, R2, 0x3, R127, 0x48, !PT ;  /* 0x0000000302ff7812 */ /* 0x000ff6000780487f */
[----:B------:R-:W-:Y:S02]  /*6690*/  @!UPT UIADD3 URZ, UPT, UPT, URZ, URZ, URZ ;  /* 0x000000fffffff290 */ /* 0x000fe4000fffe0ff */
[----:B------:R-:W-:Y:S05]  /*66a0*/  @!P0 BRA `(.L_x_123) ;  /* 0x0000000000408947 */ /* 0x000fea0003800000 */
[----:B------:R-:W3:Y:S01]  /*66b0*/  LDCU.64 UR8, c[0x4][0x70] ;  /* 0x01000e00ff0877ac */ /* 0x000ee20008000a00 */
[----:B------:R-:W-:Y:S01]  /*66c0*/  MOV R3, 0x0 ;  /* 0x0000000000037802 */ /* 0x000fe20000000f00 */
[----:B------:R-:W-:Y:S02]  /*66d0*/  HFMA2 R12, -RZ, RZ, 0, 5.9604644775390625e-08 ;  /* 0x00000001ff0c7431 */ /* 0x000fe400000001ff */
[----:B------:R-:W-:Y:S02]  /*66e0*/  IMAD.MOV.U32 R8, RZ, RZ, 0x192 ;  /* 0x00000192ff087424 */ /* 0x000fe400078e00ff */
[----:B------:R-:W-:Y:S01]  /*66f0*/  IMAD.MOV.U32 R13, RZ, RZ, RZ ;  /* 0x000000ffff0d7224 */ /* 0x000fe200078e00ff */
[----:B------:R-:W5:Y:S01]  /*6700*/  LDCU.64 UR6, c[0x4][0x78] ;  /* 0x01000f00ff0677ac */ /* 0x000f620008000a00 */
[----:B------:R-:W1:Y:S01]  /*6710*/  LDC.64 R2, c[0x4][R3] ;  /* 0x0100000003027b82 */ /* 0x000e620000000a00 */
[----:B------:R-:W2:Y:S01]  /*6720*/  LDCU.64 UR4, c[0x4][0x10] ;  /* 0x01000200ff0477ac */ /* 0x000ea20008000a00 */
[----:B---3--:R-:W-:Y:S01]  /*6730*/  MOV R5, UR9 ;  /* 0x0000000900057c02 */ /* 0x008fe20008000f00 */
[----:B------:R-:W-:Y:S01]  /*6740*/  IMAD.U32 R4, RZ, RZ, UR8 ;  /* 0x00000008ff047e24 */ /* 0x000fe2000f8e00ff */
[----:B-----5:R-:W-:Y:S01]  /*6750*/  MOV R7, UR7 ;  /* 0x0000000700077c02 */ /* 0x020fe20008000f00 */
[----:B------:R-:W-:Y:S01]  /*6760*/  IMAD.U32 R6, RZ, RZ, UR6 ;  /* 0x00000006ff067e24 */ /* 0x000fe2000f8e00ff */
[----:B--2---:R-:W-:Y:S01]  /*6770*/  MOV R11, UR5 ;  /* 0x00000005000b7c02 */ /* 0x004fe20008000f00 */
[----:B------:R-:W-:Y:S02]  /*6780*/  IMAD.U32 R10, RZ, RZ, UR4 ;  /* 0x00000004ff0a7e24 */ /* 0x000fe4000f8e00ff */
[----:B------:R-:W-:Y:S07]  /*6790*/  LEPC R20, `(.L_x_123) ;  /* 0x000000001014794e */ /* 0x000fee0000000000 */
[----:B-1--4-:R-:W-:Y:S05]  /*67a0*/  CALL.ABS.NOINC R2 ;  /* 0x0000000002007343 */ /* 0x012fea0003c00000 */
.L_x_123:
[----:B------:R-:W-:Y:S05]  /*67b0*/  WARPSYNC.ALL ;  /* 0x0000000000007948 */ /* 0x000fea0003800000 */
[----:B------:R-:W-:Y:S01]  /*67c0*/  R2UR UR4, R16 ;  /* 0x00000000100472ca */ /* 0x000fe200000e0000 */
[--C-:B----4-:R-:W-:Y:S01]  /*67d0*/  HADD2.F32 R63, -RZ, R104.reuse.H0_H0 ;  /* 0x20000068ff3f7230 */ /* 0x110fe20000004100 */
[----:B------:R-:W-:Y:S01]  /*67e0*/  MOV R51, 0x3e235519 ;  /* 0x3e23551900337802 */ /* 0x000fe20000000f00 */
[----:B------:R-:W-:Y:S01]  /*67f0*/  HADD2.F32 R65, -RZ, R104.H1_H1 ;  /* 0x30000068ff417230 */ /* 0x000fe20000004100 */
[----:B------:R-:W-:Y:S01]  /*6800*/  ISETP.NE.AND P6, PT, R132, RZ, PT ;  /* 0x000000ff8400720c */ /* 0x000fe20003fc5270 */
[--C-:B------:R-:W-:Y:S01]  /*6810*/  HADD2.F32 R100, -RZ, R105.reuse.H0_H0 ;  /* 0x20000069ff647230 */ /* 0x100fe20000004100 */
[----:B------:R-:W-:Y:S01]  /*6820*/  ISETP.NE.AND P2, PT, R125, RZ, PT ;  /* 0x000000ff7d00720c */ /* 0x000fe20003f45270 */
[----:B------:R-:W-:Y:S02]  /*6830*/  HADD2.F32 R102, -RZ, R105.H1_H1 ;  /* 0x30000069ff667230 */ /* 0x000fe40000004100 */
[----:B------:R-:W-:Y:S02]  /*6840*/  HFMA2 R55, -RZ, RZ, 0.8349609375, 5.424022674560546875e-06 ;  /* 0x3aae005bff377431 */ /* 0x000fe400000001ff */
[--C-:B--2---:R-:W-:Y:S02]  /*6850*/  HADD2.F32 R36, -RZ, R109.reuse.H0_H0 ;  /* 0x2000006dff247230 */ /* 0x104fe40000004100 */
[----:B------:R-:W-:Y:S02]  /*6860*/  HFMA2 R53, -RZ, RZ, 1.28515625, -179.25 ;  /* 0x3d24d99aff357431 */ /* 0x000fe400000001ff */
[----:B------:R-:W-:Y:S02]  /*6870*/  HADD2.F32 R38, -RZ, R109.H1_H1 ;  /* 0x3000006dff267230 */ /* 0x000fe40000004100 */
[----:B------:R-:W-:Y:S01]  /*6880*/  HFMA2 R49, -RZ, RZ, 1.8525390625, -0.310791015625 ;  /* 0x3f69b4f9ff317431 */ /* 0x000fe200000001ff */
[----:B------:R-:W2:Y:S01]  /*6890*/  LDTM.x32 R4, tmem[UR4] ;  /* 0x00000004000479ee */ /* 0x000ea200082c0000 */
[--C-:B------:R-:W-:Y:S01]  /*68a0*/  HADD2.F32 R37, -RZ, R110.reuse.H0_H0 ;  /* 0x2000006eff257230 */ /* 0x100fe20000004100 */
[----:B------:R-:W-:Y:S01]  /*68b0*/  USHF.L.U32 UR8, UR40, 0xd, URZ ;  /* 0x0000000d28087899 */ /* 0x000fe200080006ff */
[----:B------:R-:W-:Y:S01]  /*68c0*/  HADD2.F32 R40, -RZ, R110.H1_H1 ;  /* 0x3000006eff287230 */ /* 0x000fe20000004100 */
[----:B-1----:R-:W-:Y:S01]  /*68d0*/  @P6 IADD3 R71, PT, PT, R71, 0x120, RZ ;  /* 0x0000012047476810 */ /* 0x002fe20007ffe0ff */
[----:B------:R-:W-:Y:S01]  /*68e0*/  HADD2.F32 R45, -RZ, R111.H0_H0 ;  /* 0x2000006fff2d7230 */ /* 0x000fe20000004100 */
[----:B------:R-:W-:Y:S01]  /*68f0*/  @P6 NOP ;  /* 0x0000000000006918 */ /* 0x000fe20000000000 */
[----:B------:R-:W-:Y:S01]  /*6900*/  BSSY.RECONVERGENT B0, `(.L_x_124) ;  /* 0x00003b1000007945 */ /* 0x000fe20003800200 */
[----:B------:R-:W-:Y:S04]  /*6910*/  @P6 LOP3.LUT R71, R71, 0xfefffff8, RZ, 0xc0, !PT ;  /* 0xfefffff847476812 */ /* 0x000fe800078ec0ff */
[----:B--2---:R1:W-:Y:S01]  /*6920*/  @P6 SYNCS.ARRIVE.TRANS64.RED.A1T0 RZ, [R71+URZ], RZ ;  /* 0x000000ff47ff69a7 */ /* 0x0043e200081004ff */
[C---:B------:R-:W-:Y:S01]  /*6930*/  FMUL R0, R43.reuse, R4 ;  /* 0x000000042b007220 */ /* 0x040fe20000400000 */
[C---:B------:R-:W-:Y:S01]  /*6940*/  FMUL R2, R43.reuse, R5 ;  /* 0x000000052b027220 */ /* 0x040fe20000400000 */
[C---:B------:R-:W-:Y:S01]  /*6950*/  FMUL R3, R43.reuse, R6 ;  /* 0x000000062b037220 */ /* 0x040fe20000400000 */
[----:B------:R-:W-:Y:S01]  /*6960*/  FMUL R7, R43, R7 ;  /* 0x000000072b077220 */ /* 0x000fe20000400000 */
[C---:B------:R-:W-:Y:S01]  /*6970*/  FFMA R0, R61.reuse, R63, R0 ;  /* 0x0000003f3d007223 */ /* 0x040fe20000000000 */
[--C-:B------:R-:W-:Y:S02]  /*6980*/  HADD2.F32 R63, -RZ, R106.reuse.H0_H0 ;  /* 0x2000006aff3f7230 */ /* 0x100fe40000004100 */
[----:B------:R-:W-:Y:S01]  /*6990*/  FFMA R2, R61, R65, R2 ;  /* 0x000000413d027223 */ /* 0x000fe20000000002 */
[----:B------:R-:W-:Y:S01]  /*69a0*/  FMUL R4, R43, R8 ;  /* 0x000000082b047220 */ /* 0x000fe20000400000 */
[C---:B------:R-:W-:Y:S01]  /*69b0*/  FFMA R3, R61.reuse, R100, R3 ;  /* 0x000000643d037223 */ /* 0x040fe20000000003 */
[----:B------:R-:W-:Y:S02]  /*69c0*/  HADD2.F32 R100, -RZ, R106.H1_H1 ;  /* 0x3000006aff647230 */ /* 0x000fe40000004100 */
[----:B------:R-:W-:Y:S01]  /*69d0*/  FFMA R7, R61, R102, R7 ;  /* 0x000000663d077223 */ /* 0x000fe20000000007 */
[----:B------:R-:W-:Y:S01]  /*69e0*/  FMUL R5, R43, R9 ;  /* 0x000000092b057220 */ /* 0x000fe20000400000 */
[----:B------:R-:W-:Y:S01]  /*69f0*/  FFMA R4, R61, R63, R4 ;  /* 0x0000003f3d047223 */ /* 0x000fe20000000004 */
[--C-:B------:R-:W-:Y:S02]  /*6a00*/  HADD2.F32 R63, -RZ, R107.reuse.H0_H0 ;  /* 0x2000006bff3f7230 */ /* 0x100fe40000004100 */
[----:B------:R-:W-:Y:S01]  /*6a10*/  FMUL R6, R43, R10 ;  /* 0x0000000a2b067220 */ /* 0x000fe20000400000 */
[----:B------:R-:W-:Y:S02]  /*6a20*/  HADD2.F32 R102, -RZ, R107.H1_H1 ;  /* 0x3000006bff667230 */ /* 0x000fe40000004100 */
[----:B------:R-:W-:Y:S01]  /*6a30*/  FFMA R5, R61, R100, R5 ;  /* 0x000000643d057223 */ /* 0x000fe20000000005 */
[C---:B------:R-:W-:Y:S01]  /*6a40*/  FMUL R11, R43.reuse, R11 ;  /* 0x0000000b2b0b7220 */ /* 0x040fe20000400000 */
[--C-:B------:R-:W-:Y:S02]  /*6a50*/  HADD2.F32 R65, -RZ, R108.reuse.H0_H0 ;  /* 0x2000006cff417230 */ /* 0x100fe40000004100 */
[C---:B------:R-:W-:Y:S01]  /*6a60*/  FMUL R8, R43.reuse, R12 ;  /* 0x0000000c2b087220 */ /* 0x040fe20000400000 */
[----:B------:R-:W-:Y:S02]  /*6a70*/  HADD2.F32 R100, -RZ, R108.H1_H1 ;  /* 0x3000006cff647230 */ /* 0x000fe40000004100 */
[----:B------:R-:W-:Y:S01]  /*6a80*/  FMUL R9, R43, R13 ;  /* 0x0000000d2b097220 */ /* 0x000fe20000400000 */
[----:B------:R-:W-:Y:S01]  /*6a90*/  FFMA R6, R61, R63, R6 ;  /* 0x0000003f3d067223 */ /* 0x000fe20000000006 */
[----:B------:R-:W-:Y:S01]  /*6aa0*/  MOV R63, 0x38eb4c3a ;  /* 0x38eb4c3a003f7802 */ /* 0x000fe20000000f00 */
[----:B------:R-:W-:Y:S01]  /*6ab0*/  FMUL R10, R43, R14 ;  /* 0x0000000e2b0a7220 */ /* 0x000fe20000400000 */
[C---:B------:R-:W-:Y:S01]  /*6ac0*/  FFMA R11, R61.reuse, R102, R11 ;  /* 0x000000663d0b7223 */ /* 0x040fe2000000000b */
[----:B------:R-:W-:Y:S01]  /*6ad0*/  FFMA R8, R61, R65, R8 ;  /* 0x000000413d087223 */ /* 0x000fe20000000008 */
[----:B------:R-:W-:Y:S01]  /*6ae0*/  FMUL R15, R43, R15 ;  /* 0x0000000f2b0f7220 */ /* 0x000fe20000400000 */
[----:B------:R-:W-:Y:S01]  /*6af0*/  FFMA R9, R61, R100, R9 ;  /* 0x000000643d097223 */ /* 0x000fe20000000009 */
[----:B------:R-:W-:Y:S01]  /*6b00*/  FMUL R12, R43, R16 ;  /* 0x000000102b0c7220 */ /* 0x000fe20000400000 */
[----:B------:R-:W-:Y:S01]  /*6b10*/  FFMA R10, R61, R36, R10 ;  /* 0x000000243d0a7223 */ /* 0x000fe2000000000a */
[C---:B------:R-:W-:Y:S01]  /*6b20*/  FMUL R13, R43.reuse, R17 ;  /* 0x000000112b0d7220 */ /* 0x040fe20000400000 */
[----:B------:R-:W-:Y:S01]  /*6b30*/  FMUL R14, R43, R18 ;  /* 0x000000122b0e7220 */ /* 0x000fe20000400000 */
[----:B------:R-:W-:Y:S02]  /*6b40*/  HADD2.F32 R36, -RZ, R111.H1_H1 ;  /* 0x3000006fff247230 */ /* 0x000fe40000004100 */
[----:B------:R-:W-:Y:S01]  /*6b50*/  FFMA R15, R61, R38, R15 ;  /* 0x000000263d0f7223 */ /* 0x000fe2000000000f */
[----:B------:R-:W-:Y:S01]  /*6b60*/  FMUL R19, R43, R19 ;  /* 0x000000132b137220 */ /* 0x000fe20000400000 */
[C---:B------:R-:W-:Y:S01]  /*6b70*/  FFMA R12, R61.reuse, R37, R12 ;  /* 0x000000253d0c7223 */ /* 0x040fe2000000000c */
[C---:B------:R-:W-:Y:S01]  /*6b80*/  FFMA R13, R61.reuse, R40, R13 ;  /* 0x000000283d0d7223 */ /* 0x040fe2000000000d */
[--C-:B------:R-:W-:Y:S02]  /*6b90*/  HADD2.F32 R37, -RZ, R112.reuse.H0_H0 ;  /* 0x20000070ff257230 */ /* 0x100fe40000004100 */
[----:B------:R-:W-:Y:S01]  /*6ba0*/  FFMA R14, R61, R45, R14 ;  /* 0x0000002d3d0e7223 */ /* 0x000fe2000000000e */
        /* <DEDUP_REMOVED lines=8> */
[C---:B------:R-:W-:Y:S01]  /*6c30*/  FFMA R16, R61.reuse, R37, R16 ;  /* 0x000000253d107223 */ /* 0x040fe20000000010 */
[C---:B------:R-:W-:Y:S01]  /*6c40*/  FFMA R17, R61.reuse, R38, R17 ;  /* 0x000000263d117223 */ /* 0x040fe20000000011 */
[C---:B------:R-:W-:Y:S01]  /*6c50*/  FFMA R18, R61.reuse, R45, R18 ;  /* 0x0000002d3d127223 */ /* 0x040fe20000000012 */
[----:B------:R-:W-:Y:S01]  /*6c60*/  FFMA R23, R61, R36, R23 ;  /* 0x000000243d177223 */ /* 0x000fe20000000017 */
[--C-:B------:R-:W-:Y:S02]  /*6c70*/  HADD2.F32 R37, -RZ, R114.reuse.H0_H0 ;  /* 0x20000072ff257230 */ /* 0x100fe40000004100 */
[C---:B------:R-:W-:Y:S01]  /*6c80*/  FMUL R20, R43.reuse, R24 ;  /* 0x000000182b147220 */ /* 0x040fe20000400000 */
[----:B------:R-:W-:Y:S02]  /*6c90*/  HADD2.F32 R36, -RZ, R114.H1_H1 ;  /* 0x30000072ff247230 */ /* 0x000fe40000004100 */
[----:B------:R-:W-:Y:S01]  /*6ca0*/  FMUL R21, R43, R25 ;  /* 0x000000192b157220 */ /* 0x000fe20000400000 */
        /* <DEDUP_REMOVED lines=14> */
[----:B------:R-:W-:Y:S01]  /*6d90*/  FMUL R36, R0, 0.70710676908493041992 ;  /* 0x3f3504f300247820 */ /* 0x000fe20000400000 */
[--C-:B------:R-:W-:Y:S02]  /*6da0*/  HADD2.F32 R37, -RZ, R117.reuse.H0_H0 ;  /* 0x20000075ff257230 */ /* 0x100fe40000004100 */
[C---:B------:R-:W-:Y:S01]  /*6db0*/  FMUL R26, R43.reuse, R30 ;  /* 0x0000001e2b1a7220 */ /* 0x040fe20000400000 */
[----:B------:R-:W-:Y:S02]  /*6dc0*/  HADD2.F32 R38, -RZ, R117.H1_H1 ;  /* 0x30000075ff267230 */ /* 0x000fe40000004100 */
[C---:B------:R-:W-:Y:S01]  /*6dd0*/  FMUL R31, R43.reuse, R31 ;  /* 0x0000001f2b1f7220 */ /* 0x040fe20000400000 */
[C---:B------:R-:W-:Y:S01]  /*6de0*/  FSETP.GE.AND P0, PT, |R36|.reuse, 1.0029599666595458984, PT ;  /* 0x3f8060fe2400780b */ /* 0x040fe20003f06200 */
[C---:B------:R-:W-:Y:S01]  /*6df0*/  FMUL R29, R43.reuse, R33 ;  /* 0x000000212b1d7220 */ /* 0x040fe20000400000 */
[--C-:B------:R-:W-:Y:S02]  /*6e00*/  HADD2.F32 R45, -RZ, R118.reuse.H0_H0 ;  /* 0x20000076ff2d7230 */ /* 0x100fe40000004100 */
[----:B------:R-:W-:Y:S01]  /*6e10*/  FMUL R28, R43, R32 ;  /* 0x000000202b1c7220 */ /* 0x000fe20000400000 */
[----:B------:R-:W-:Y:S01]  /*6e20*/  FSEL R47, R63, 8.4834944573231041431e-05, P0 ;  /* 0x38b1e96a3f2f7808 */ /* 0x000fe20000000000 */
[C---:B------:R-:W-:Y:S01]  /*6e30*/  FMUL R33, R36.reuse, R36 ;  /* 0x0000002424217220 */ /* 0x040fe20000400000 */
[----:B------:R-:W-:Y:S01]  /*6e40*/  FSEL R32, -R55, -0.00082130916416645050049, P0 ;  /* 0xba574d2037207808 */ /* 0x000fe20000000100 */
[C---:B------:R-:W-:Y:S01]  /*6e50*/  FFMA R26, R61.reuse, R37, R26 ;  /* 0x000000253d1a7223 */ /* 0x040fe2000000001a */
[----:B------:R-:W-:Y:S02]  /*6e60*/  HADD2.F32 R40, -RZ, R118.H1_H1 ;  /* 0x30000076ff287230 */ /* 0x000fe40000004100 */
[C---:B------:R-:W-:Y:S01]  /*6e70*/  FFMA R31, R61.reuse, R38, R31 ;  /* 0x000000263d1f7223 */ /* 0x040fe2000000001f */
[----:B------:R-:W-:Y:S01]  /*6e80*/  FSEL R57, |R36|, R33, P0 ;  /* 0x0000002124397208 */ /* 0x000fe20000000200 */
[--C-:B------:R-:W-:Y:S02]  /*6e90*/  HADD2.F32 R37, -RZ, R119.reuse.H0_H0 ;  /* 0x20000077ff257230 */ /* 0x100fe40000004100 */
[----:B------:R-:W-:Y:S01]  /*6ea0*/  FFMA R28, R61, R45, R28 ;  /* 0x0000002d3d1c7223 */ /* 0x000fe2000000001c */
[----:B------:R-:W-:Y:S01]  /*6eb0*/  MOV R45, 0x3c09919f ;  /* 0x3c09919f002d7802 */ /* 0x000fe20000000f00 */
[----:B------:R-:W-:Y:S02]  /*6ec0*/  HADD2.F32 R38, -RZ, R119.H1_H1 ;  /* 0x30000077ff267230 */ /* 0x000fe40000004100 */
[----:B------:R-:W-:Y:S01]  /*6ed0*/  FMUL R30, R43, R34 ;  /* 0x000000222b1e7220 */ /* 0x000fe20000400000 */
[----:B------:R-:W-:Y:S01]  /*6ee0*/  FSEL R34, -R53, -0.026868773624300956726, P0 ;  /* 0xbcdc1be735227808 */ /* 0x000fe20000000100 */
[----:B------:R-:W-:Y:S01]  /*6ef0*/  FMUL R35, R43, R35 ;  /* 0x000000232b237220 */ /* 0x000fe20000400000 */
[----:B------:R-:W-:Y:S01]  /*6f00*/  FSEL R33, R45, 0.0052134888246655464172, P0 ;  /* 0x3baad5ea2d217808 */ /* 0x000fe20000000000 */
[C---:B------:R-:W-:Y:S01]  /*6f10*/  FFMA R29, R61.reuse, R40, R29 ;  /* 0x000000283d1d7223 */ /* 0x040fe2000000001d */
[----:B------:R-:W-:Y:S01]  /*6f20*/  FFMA R30, R61, R37, R30 ;  /* 0x000000253d1e7223 */ /* 0x000fe2000000001e */
[----:B------:R-:W-:Y:S01]  /*6f30*/  FSEL R37, R51, 0.11284004896879196167, P0 ;  /* 0x3de718af33257808 */ /* 0x000fe20000000000 */
[----:B------:R-:W-:Y:S01]  /*6f40*/  FFMA R35, R61, R38, R35 ;  /* 0x000000263d237223 */ /* 0x000fe20000000023 */
[-C--:B------:R-:W-:Y:S01]  /*6f50*/  FFMA R32, R47, R57.reuse, R32 ;  /* 0x000000392f207223 */ /* 0x080fe20000000020 */
[----:B------:R-:W-:Y:S01]  /*6f60*/  MOV R47, 0x3f210a14 ;  /* 0x3f210a14002f7802 */ /* 0x000fe20000000f00 */
[----:B------:R-:W-:Y:S01]  /*6f70*/  FMUL R38, R2, 0.70710676908493041992 ;  /* 0x3f3504f302267820 */ /* 0x000fe20000400000 */
[----:B------:R-:W-:Y:S01]  /*6f80*/  FMUL R40, R3, 0.70710676908493041992 ;  /* 0x3f3504f303287820 */ /* 0x000fe20000400000 */
[-C--:B------:R-:W-:Y:S01]  /*6f90*/  FFMA R33, R32, R57.reuse, R33 ;  /* 0x0000003920217223 */ /* 0x080fe20000000021 */
[----:B------:R-:W-:Y:S01]  /*6fa0*/  FSEL R32, R49, -0.37612664699554443359, P0 ;  /* 0xbec093ac31207808 */ /* 0x000fe20000000000 */
[----:B------:R-:W-:Y:S01]  /*6fb0*/  FMUL R42, R7, 0.70710676908493041992 ;  /* 0x3f3504f3072a7820 */ /* 0x000fe20000400000 */
[----:B------:R-:W-:Y:S01]  /*6fc0*/  FMUL R44, R4, 0.70710676908493041992 ;  /* 0x3f3504f3042c7820 */ /* 0x000fe20000400000 */
[-C--:B------:R-:W-:Y:S01]  /*6fd0*/  FFMA R34, R33, R57.reuse, R34 ;  /* 0x0000003921227223 */ /* 0x080fe20000000022 */
[----:B------:R-:W-:Y:S01]  /*6fe0*/  FSEL R33, R47, 0.12837915122509002686, P0 ;  /* 0x3e0375d32f217808 */ /* 0x000fe20000000000 */
[----:B------:R-:W-:Y:S01]  /*6ff0*/  FMUL R46, R5, 0.70710676908493041992 ;  /* 0x3f3504f3052e7820 */ /* 0x000fe20000400000 */
[----:B------:R-:W-:Y:S01]  /*7000*/  FMUL R48, R6, 0.70710676908493041992 ;  /* 0x3f3504f306307820 */ /* 0x000fe20000400000 */
[-C--:B------:R-:W-:Y:S01]  /*7010*/  FFMA R37, R34, R57.reuse, R37 ;  /* 0x0000003922257223 */ /* 0x080fe20000000025 */
[----:B------:R-:W-:Y:S01]  /*7020*/  FSEL R34, -R57, R36, P0 ;  /* 0x0000002439227208 */ /* 0x000fe20000000100 */
[----:B------:R-:W-:Y:S01]  /*7030*/  FMUL R50, R11, 0.70710676908493041992 ;  /* 0x3f3504f30b327820 */ /* 0x000fe20000400000 */
[----:B------:R-:W-:Y:S01]  /*7040*/  FMUL R52, R8, 0.70710676908493041992 ;  /* 0x3f3504f308347820 */ /* 0x000fe20000400000 */
[-C--:B------:R-:W-:Y:S01]  /*7050*/  FFMA R32, R37, R57.reuse, R32 ;  /* 0x0000003925207223 */ /* 0x080fe20000000020 */
[----:B------:R-:W-:Y:S01]  /*7060*/  FMUL R54, R9, 0.70710676908493041992 ;  /* 0x3f3504f309367820 */ /* 0x000fe20000400000 */
[----:B------:R-:W-:Y:S01]  /*7070*/  FMUL R56, R10, 0.70710676908493041992 ;  /* 0x3f3504f30a387820 */ /* 0x000fe20000400000 */
[----:B------:R-:W-:Y:S01]  /*7080*/  FMUL R59, R12, 0.70710676908493041992 ;  /* 0x3f3504f30c3b7820 */ /* 0x000fe20000400000 */
[----:B------:R-:W-:Y:S01]  /*7090*/  FFMA R33, R32, R57, R33 ;  /* 0x0000003920217223 */ /* 0x000fe20000000021 */
[----:B------:R-:W-:Y:S01]  /*70a0*/  FMUL R135, R2, 0.5 ;  /* 0x3f00000002877820 */ /* 0x000fe20000400000 */
[----:B------:R-:W-:Y:S02]  /*70b0*/  FMUL R137, R7, 0.5 ;  /* 0x3f00000007897820 */ /* 0x000fe40000400000 */
[----:B------:R-:W-:Y:S01]  /*70c0*/  FFMA R34, R33, R34, R34 ;  /* 0x0000002221227223 */ /* 0x000fe20000000022 */
[CC--:B------:R-:W-:Y:S03]  /*70d0*/  FMUL R33, R38.reuse, R38.reuse ;  /* 0x0000002626217220 */ /* 0x0c0fe60000400000 */
[----:B------:R-:W2:Y:S02]  /*70e0*/  @P0 MUFU.EX2 R37, R34 ;  /* 0x0000002200250308 */ /* 0x000ea40000000800 */
[----:B--2---:R-:W-:Y:S05]  /*70f0*/  @P0 FADD R37, -R37, 1 ;  /* 0x3f80000025250421 */ /* 0x004fea0000000100 */
[----:B------:R-:W-:Y:S02]  /*7100*/  @P0 LOP3.LUT R34, R37, 0x80000000, R36, 0xb8, !PT ;  /* 0x8000000025220812 */ /* 0x000fe400078eb824 */
[C---:B------:R-:W-:Y:S04]  /*7110*/  FSETP.GE.AND P0, PT, |R38|.reuse, 1.0029599666595458984, PT ;  /* 0x3f8060fe2600780b */ /* 0x040fe80003f06200 */
[----:B------:R-:W-:Y:S02]  /*7120*/  FSEL R57, |R38|, R33, P0 ;  /* 0x0000002126397208 */ /* 0x000fe40000000200 */
[----:B------:R-:W-:Y:S02]  /*7130*/  FSEL R37, R63, 8.4834944573231041431e-05, P0 ;  /* 0x38b1e96a3f257808 */ /* 0x000fe40000000000 */
[----:B------:R-:W-:Y:S02]  /*7140*/  FSEL R32, -R55, -0.00082130916416645050049, P0 ;  /* 0xba574d2037207808 */ /* 0x000fe40000000100 */
[----:B------:R-:W-:Y:S02]  /*7150*/  FSEL R33, R45, 0.0052134888246655464172, P0 ;  /* 0x3baad5ea2d217808 */ /* 0x000fe40000000000 */
[----:B------:R-:W-:Y:S01]  /*7160*/  FSEL R36, -R53, -0.026868773624300956726, P0 ;  /* 0xbcdc1be735247808 */ /* 0x000fe20000000100 */
[-C--:B------:R-:W-:Y:S01]  /*7170*/  FFMA R32, R37, R57.reuse, R32 ;  /* 0x0000003925207223 */ /* 0x080fe20000000020 */
[----:B------:R-:W-:Y:S03]  /*7180*/  FSEL R37, R51, 0.11284004896879196167, P0 ;  /* 0x3de718af33257808 */ /* 0x000fe60000000000 */
[-C--:B------:R-:W-:Y:S01]  /*7190*/  FFMA R33, R32, R57.reuse, R33 ;  /* 0x0000003920217223 */ /* 0x080fe20000000021 */
[----:B------:R-:W-:Y:S03]  /*71a0*/  FSEL R32, R49, -0.37612664699554443359, P0 ;  /* 0xbec093ac31207808 */ /* 0x000fe60000000000 */
[-C--:B------:R-:W-:Y:S01]  /*71b0*/  FFMA R36, R33, R57.reuse, R36 ;  /* 0x0000003921247223 */ /* 0x080fe20000000024 */
[----:B------:R-:W-:Y:S03]  /*71c0*/  FSEL R33, R47, 0.12837915122509002686, P0 ;  /* 0x3e0375d32f217808 */ /* 0x000fe60000000000 */
[-C--:B------:R-:W-:Y:S01]  /*71d0*/  FFMA R37, R36, R57.reuse, R37 ;  /* 0x0000003924257223 */ /* 0x080fe20000000025 */
[----:B------:R-:W-:Y:S03]  /*71e0*/  FSEL R36, -R57, R38, P0 ;  /* 0x0000002639247208 */ /* 0x000fe60000000100 */
[-C--:B------:R-:W-:Y:S04]  /*71f0*/  FFMA R32, R37, R57.reuse, R32 ;  /* 0x0000003925207223 */ /* 0x080fe80000000020 */
[----:B------:R-:W-:Y:S04]  /*7200*/  FFMA R33, R32, R57, R33 ;  /* 0x0000003920217223 */ /* 0x000fe80000000021 */
[----:B------:R-:W-:Y:S01]  /*7210*/  FFMA R36, R33, R36, R36 ;  /* 0x0000002421247223 */ /* 0x000fe20000000024 */
[CC--:B------:R-:W-:Y:S03]  /*7220*/  FMUL R33, R40.reuse, R40.reuse ;  /* 0x0000002828217220 */ /* 0x0c0fe60000400000 */
[----:B------:R-:W2:Y:S02]  /*7230*/  @P0 MUFU.EX2 R37, R36 ;  /* 0x0000002400250308 */ /* 0x000ea40000000800 */
[----:B--2---:R-:W-:Y:S05]  /*7240*/  @P0 FADD R37, -R37, 1 ;  /* 0x3f80000025250421 */ /* 0x004fea0000000100 */
[----:B------:R-:W-:Y:S02]  /*7250*/  @P0 LOP3.LUT R36, R37, 0x80000000, R38, 0xb8, !PT ;  /* 0x8000000025240812 */ /* 0x000fe400078eb826 */
[----:B------:R-:W-:Y:S03]  /*7260*/  FSETP.GE.AND P0, PT, |R40|, 1.0029599666595458984, PT ;  /* 0x3f8060fe2800780b */ /* 0x000fe60003f06200 */
[----:B------:R-:W-:Y:S01]  /*7270*/  FADD R36, R36, 1 ;  /* 0x3f80000024247421 */ /* 0x000fe20000000000 */
[----:B------:R-:W-:Y:S02]  /*7280*/  FSEL R57, |R40|, R33, P0 ;  /* 0x0000002128397208 */ /* 0x000fe40000000200 */
[----:B------:R-:W-:Y:S01]  /*7290*/  FSEL R37, R63, 8.4834944573231041431e-05, P0 ;  /* 0x38b1e96a3f257808 */ /* 0x000fe20000000000 */
[----:B------:R-:W-:Y:S01]  /*72a0*/  FMUL R36, R36, R135 ;  /* 0x0000008724247220 */ /* 0x000fe20000400000 */
[----:B------:R-:W-:Y:S01]  /*72b0*/  FSEL R32, -R55, -0.00082130916416645050049, P0 ;  /* 0xba574d2037207808 */ /* 0x000fe20000000100 */
[----:B------:R-:W-:Y:S01]  /*72c0*/  FMUL R135, R3, 0.5 ;  /* 0x3f00000003877820 */ /* 0x000fe20000400000 */
        /* <DEDUP_REMOVED lines=36> */
[C---:B------:R-:W-:Y:S03]  /*7510*/  FMUL R33, R44.reuse, R44 ;  /* 0x0000002c2c217220 */ /* 0x040fe60000400000 */
        /* <DEDUP_REMOVED lines=13> */
[----:B------:R-:W-:Y:S02]  /*75f0*/  FSEL R37, R51, 0.11284004896879196167, P0 ;  /* 0x3de718af33257808 */ /* 0x000fe40000000000 */
[----:B------:R-:W-:Y:S01]  /*7600*/  F2FP.F16.F32.PACK_AB R137, R137, R38 ;  /* 0x000000268989723e */ /* 0x000fe200000000ff */
[-C--:B------:R-:W-:Y:S01]  /*7610*/  FFMA R33, R32, R57.reuse, R33 ;  /* 0x0000003920217223 */ /* 0x080fe20000000021 */
[----:B------:R-:W-:Y:S01]  /*7620*/  FSEL R32, R49, -0.37612664699554443359, P0 ;  /* 0xbec093ac31207808 */ /* 0x000fe20000000000 */
[----:B------:R-:W-:Y:S01]  /*7630*/  FMUL R38, R6, 0.5 ;  /* 0x3f00000006267820 */ /* 0x000fe20000400000 */
[----:B------:R-:W-:Y:S01]  /*7640*/  FMUL R6, R35, 0.70710676908493041992 ;  /* 0x3f3504f323067820 */ /* 0x000fe20000400000 */
        /* <DEDUP_REMOVED lines=34> */
[----:B------:R-:W-:Y:S01]  /*7870*/  FSEL R57, |R48|, R33, P0 ;  /* 0x0000002130397208 */ /* 0x000fe20000000200 */
[----:B------:R-:W-:Y:S01]  /*7880*/  FMUL R44, R9, 0.5 ;  /* 0x3f000000092c7820 */ /* 0x000fe20000400000 */
        /* <DEDUP_REMOVED lines=65> */
[----:B------:R-:W-:Y:S01]  /*7ca0*/  FSEL R57, |R54|, R33, P0 ;  /* 0x0000002136397208 */ /* 0x000fe20000000200 */
[----:B------:R-:W-:Y:S01]  /*7cb0*/  FMUL R50, R35, 0.5 ;  /* 0x3f00000023327820 */ /* 0x000fe20000400000 */
        /* <DEDUP_REMOVED lines=37> */
[----:B------:R-:W-:Y:S01]  /*7f10*/  FFMA R33, R32, R57, R33 ;  /* 0x0000003920217223 */ /* 0x000fe20000000021 */
[----:B------:R-:W-:Y:S03]  /*7f20*/  FMUL R57, R15, 0.70710676908493041992 ;  /* 0x3f3504f30f397820 */ /* 0x000fe60000400000 */
[----:B------:R-:W-:Y:S01]  /*7f30*/  FFMA R54, R33, R54, R54 ;  /* 0x0000003621367223 */ /* 0x000fe20000000036 */
[-C--:B------:R-:W-:Y:S03]  /*7f40*/  FMUL R32, R57, R57.reuse ;  /* 0x0000003939207220 */ /* 0x080fe60000400000 */
        /* <DEDUP_REMOVED lines=19> */
[----:B------:R-:W-:Y:S03]  /*8080*/  FMUL R32, R59, R59 ;  /* 0x0000003b3b207220 */ /* 0x000fe60000400000 */
[----:B------:R-:W-:Y:S04]  /*8090*/  FFMA R56, R33, R56, R56 ;  /* 0x0000003821387223 */ /* 0x000fe80000000038 */
        /* <DEDUP_REMOVED lines=15> */
[----:B------:R-:W-:Y:S01]  /*8190*/  FFMA R37, R58, R57, R37 ;  /* 0x000000393a257223 */ /* 0x000fe20000000025 */
[----:B------:R-:W-:Y:S03]  /*81a0*/  FSEL R58, -R57, R59, P0 ;  /* 0x0000003b393a7208 */ /* 0x000fe60000000100 */
[-C--:B------:R-:W-:Y:S04]  /*81b0*/  FFMA R32, R37, R57.reuse, R32 ;  /* 0x0000003925207223 */ /* 0x080fe80000000020 */
[----:B------:R-:W-:Y:S01]  /*81c0*/  FFMA R33, R32, R57, R33 ;  /* 0x0000003920217223 */ /* 0x000fe20000000021 */
[----:B------:R-:W-:Y:S03]  /*81d0*/  FMUL R57, R13, 0.70710676908493041992 ;  /* 0x3f3504f30d397820 */ /* 0x000fe60000400000 */
[----:B------:R-:W-:Y:S01]  /*81e0*/  FFMA R58, R33, R58, R58 ;  /* 0x0000003a213a7223 */ /* 0x000fe2000000003a */
[C---:B------:R-:W-:Y:S03]  /*81f0*/  FMUL R32, R57.reuse, R57 ;  /* 0x0000003939207220 */ /* 0x040fe60000400000 */
        /* <DEDUP_REMOVED lines=91> */
[C---:B------:R-:W-:Y:S03]  /*87b0*/  FSETP.GE.AND P0, PT, |R57|.reuse, 1.0029599666595458984, PT ;  /* 0x3f8060fe3900780b */ /* 0x040fe60003f06200 */
[----:B------:R-:W-:Y:S01]  /*87c0*/  FADD R66, R66, 1 ;  /* 0x3f80000042427421 */ /* 0x000fe20000000000 */
        /* <DEDUP_REMOVED lines=279> */
[-C--:B------:R-:W-:Y:S01]  /*9940*/  FFMA R32, R37, R59.reuse, R32 ;  /* 0x0000003b25207223 */ /* 0x080fe20000000020 */
[----:B------:R-:W-:Y:S03]  /*9950*/  FMUL R37, R30, 0.70710676908493041992 ;  /* 0x3f3504f31e257820 */ /* 0x000fe60000400000 */
[----:B------:R-:W-:Y:S01]  /*9960*/  FFMA R33, R32, R59, R33 ;  /* 0x0000003b20217223 */ /* 0x000fe20000000021 */
[----:B------:R-:W-:Y:S03]  /*9970*/  FMUL R32, R37, R37 ;  /* 0x0000002525207220 */ /* 0x000fe60000400000 */
[----:B------:R-:W-:Y:S04]  /*9980*/  FFMA R92, R33, R92, R92 ;  /* 0x0000005c215c7223 */ /* 0x000fe8000000005c */
[----:B------:R-:W2:Y:S02]  /*9990*/  @P0 MUFU.EX2 R136, R92 ;  /* 0x0000005c00880308 */ /* 0x000ea40000000800 */
[----:B--2---:R-:W-:Y:S05]  /*99a0*/  @P0 FADD R136, -R136, 1 ;  /* 0x3f80000088880421 */ /* 0x004fea0000000100 */
[----:B------:R-:W-:Y:S01]  /*99b0*/  @P0 LOP3.LUT R92, R136, 0x80000000, R57, 0xb8, !PT ;  /* 0x80000000885c0812 */ /* 0x000fe200078eb839 */
[----:B------:R-:W-:Y:S01]  /*99c0*/  FADD R136, R34, 1 ;  /* 0x3f80000022887421 */ /* 0x000fe20000000000 */
[C---:B------:R-:W-:Y:S04]  /*99d0*/  FSETP.GE.AND P0, PT, |R37|.reuse, 1.0029599666595458984, PT ;  /* 0x3f8060fe2500780b */ /* 0x040fe80003f06200 */
[----:B------:R-:W-:Y:S02]  /*99e0*/  FSEL R57, |R37|, R32, P0 ;  /* 0x0000002025397208 */ /* 0x000fe40000000200 */
[----:B------:R-:W-:Y:S02]  /*99f0*/  FSEL R59, R63, 8.4834944573231041431e-05, P0 ;  /* 0x38b1e96a3f3b7808 */ /* 0x000fe40000000000 */
[----:B------:R-:W-:Y:S02]  /*9a00*/  FSEL R32, -R55, -0.00082130916416645050049, P0 ;  /* 0xba574d2037207808 */ /* 0x000fe40000000100 */
[----:B------:R-:W-:Y:S02]  /*9a10*/  FSEL R33, R45, 0.0052134888246655464172, P0 ;  /* 0x3baad5ea2d217808 */ /* 0x000fe40000000000 */
[----:B------:R-:W-:Y:S01]  /*9a20*/  FSEL R3, R51, 0.11284004896879196167, P0 ;  /* 0x3de718af33037808 */ /* 0x000fe20000000000 */
[-C--:B------:R-:W-:Y:S01]  /*9a30*/  FFMA R32, R59, R57.reuse, R32 ;  /* 0x000000393b207223 */ /* 0x080fe20000000020 */
[----:B------:R-:W-:Y:S01]  /*9a40*/  FMUL R59, R0, 0.5 ;  /* 0x3f000000003b7820 */ /* 0x000fe20000400000 */
[----:B------:R-:W-:Y:S02]  /*9a50*/  FSEL R0, -R53, -0.026868773624300956726, P0 ;  /* 0xbcdc1be735007808 */ /* 0x000fe40000000100 */
[----:B------:R-:W-:Y:S01]  /*9a60*/  FFMA R33, R32, R57, R33 ;  /* 0x0000003920217223 */ /* 0x000fe20000000021 */
[----:B------:R-:W-:Y:S01]  /*9a70*/  FMUL R59, R136, R59 ;  /* 0x0000003b883b7220 */ /* 0x000fe20000400000 */
[----:B------:R-:W-:Y:S02]  /*9a80*/  FSEL R2, R49, -0.37612664699554443359, P0 ;  /* 0xbec093ac31027808 */ /* 0x000fe40000000000 */
[----:B------:R-:W-:Y:S02]  /*9a90*/  FFMA R0, R33, R57, R0 ;  /* 0x0000003921007223 */ /* 0x000fe40000000000 */
[----:B------:R-:W-:Y:S01]  /*9aa0*/  F2FP.F16.F32.PACK_AB R136, R36, R59 ;  /* 0x0000003b2488723e */ /* 0x000fe200000000ff */
[----:B------:R-:W-:Y:S01]  /*9ab0*/  FMUL R36, R4, 0.5 ;  /* 0x3f00000004247820 */ /* 0x000fe20000400000 */
[----:B------:R-:W-:Y:S01]  /*9ac0*/  FADD R59, R42, 1 ;  /* 0x3f8000002a3b7421 */ /* 0x000fe20000000000 */
[----:B------:R-:W-:Y:S01]  /*9ad0*/  FMUL R42, R8, 0.5 ;  /* 0x3f000000082a7820 */ /* 0x000fe20000400000 */
[----:B------:R-:W-:Y:S01]  /*9ae0*/  FFMA R3, R0, R57, R3 ;  /* 0x0000003900037223 */ /* 0x000fe20000000003 */
[----:B------:R-:W-:Y:S01]  /*9af0*/  FSEL R0, -R57, R37, P0 ;  /* 0x0000002539007208 */ /* 0x000fe20000000100 */
[----:B------:R-:W-:Y:S01]  /*9b00*/  FMUL R36, R59, R36 ;  /* 0x000000243b247220 */ /* 0x000fe20000400000 */
[----:B------:R-:W-:Y:S01]  /*9b10*/  FMUL R42, R139, R42 ;  /* 0x0000002a8b2a7220 */ /* 0x000fe20000400000 */
[----:B------:R-:W-:Y:S01]  /*9b20*/  FADD R59, R48, 1 ;  /* 0x3f800000303b7421 */ /* 0x000fe20000000000 */
[----:B------:R-:W-:Y:S01]  /*9b30*/  FMUL R48, R25, 0.5 ;  /* 0x3f00000019307820 */ /* 0x000fe20000400000 */
[-C--:B------:R-:W-:Y:S01]  /*9b40*/  FFMA R2, R3, R57.reuse, R2 ;  /* 0x0000003903027223 */ /* 0x080fe20000000002 */
[----:B------:R-:W-:Y:S01]  /*9b50*/  FSEL R3, R47, 0.12837915122509002686, P0 ;  /* 0x3e0375d32f037808 */ /* 0x000fe20000000000 */
[----:B------:R-:W-:Y:S01]  /*9b60*/  FMUL R59, R59, R40 ;  /* 0x000000283b3b7220 */ /* 0x000fe20000400000 */
[----:B------:R-:W-:Y:S01]  /*9b70*/  F2FP.F16.F32.PACK_AB R138, R135, R36 ;  /* 0x00000024878a723e */ /* 0x000fe200000000ff */
[----:B------:R-:W-:Y:S01]  /*9b80*/  FMUL R40, R10, 0.5 ;  /* 0x3f0000000a287820 */ /* 0x000fe20000400000 */
[----:B------:R-:W-:Y:S01]  /*9b90*/  F2FP.F16.F32.PACK_AB R140, R141, R42 ;  /* 0x0000002a8d8c723e */ /* 0x000fe200000000ff */
[----:B------:R-:W-:Y:S01]  /*9ba0*/  FMUL R36, R15, 0.5 ;  /* 0x3f0000000f247820 */ /* 0x000fe20000400000 */
[----:B------:R-:W-:Y:S01]  /*9bb0*/  FMUL R42, R13, 0.5 ;  /* 0x3f0000000d2a7820 */ /* 0x000fe20000400000 */
[----:B------:R-:W-:Y:S01]  /*9bc0*/  FADD R141, R56, 1 ;  /* 0x3f800000388d7421 */ /* 0x000fe20000000000 */
[----:B------:R-:W-:Y:S01]  /*9bd0*/  FFMA R3, R2, R57, R3 ;  /* 0x0000003902037223 */ /* 0x000fe20000000003 */
[----:B------:R-:W-:Y:S02]  /*9be0*/  FADD R57, R46, 1 ;  /* 0x3f8000002e397421 */ /* 0x000fe40000000000 */
[----:B------:R-:W-:Y:S01]  /*9bf0*/  FMUL R141, R141, R36 ;  /* 0x000000248d8d7220 */ /* 0x000fe20000400000 */
[----:B------:R-:W-:Y:S01]  /*9c00*/  FFMA R0, R3, R0, R0 ;  /* 0x0000000003007223 */ /* 0x000fe20000000000 */
[----:B------:R-:W-:Y:S01]  /*9c10*/  FMUL R38, R57, R38 ;  /* 0x0000002639267220 */ /* 0x000fe20000400000 */
[----:B------:R-:W-:Y:S01]  /*9c20*/  FADD R57, R54, 1 ;  /* 0x3f80000036397421 */ /* 0x000fe20000000000 */
[----:B------:R-:W-:Y:S01]  /*9c30*/  FMUL R36, R14, 0.5 ;  /* 0x3f0000000e247820 */ /* 0x000fe20000400000 */
[----:B------:R-:W2:Y:S01]  /*9c40*/  @P0 MUFU.EX2 R46, R0 ;  /* 0x00000000002e0308 */ /* 0x000ea20000000800 */
[----:B------:R-:W-:Y:S01]  /*9c50*/  FMUL R3, R6, R6 ;  /* 0x0000000606037220 */ /* 0x000fe20000400000 */
[----:B------:R-:W-:Y:S01]  /*9c60*/  F2FP.F16.F32.PACK_AB R139, R59, R38 ;  /* 0x000000263b8b723e */ /* 0x000fe200000000ff */
[----:B------:R-:W-:Y:S01]  /*9c70*/  FMUL R40, R57, R40 ;  /* 0x0000002839287220 */ /* 0x000fe20000400000 */
[----:B------:R-:W-:Y:S01]  /*9c80*/  FMUL R38, R12, 0.5 ;  /* 0x3f0000000c267820 */ /* 0x000fe20000400000 */
[----:B------:R-:W-:Y:S01]  /*9c90*/  FADD R59, R58, 1 ;  /* 0x3f8000003a3b7421 */ /* 0x000fe20000000000 */
[----:B------:R-:W-:Y:S01]  /*9ca0*/  FADD R57, R60, 1 ;  /* 0x3f8000003c397421 */ /* 0x000fe20000000000 */
[----:B------:R1:W-:Y:S01]  /*9cb0*/  STS.128 [R128+UR8], R136 ;  /* 0x0000008880007988 */ /* 0x0003e20008000c08 */
[----:B------:R-:W-:Y:S01]  /*9cc0*/  F2FP.F16.F32.PACK_AB R141, R141, R40 ;  /* 0x000000288d8d723e */ /* 0x000fe200000000ff */
[----:B------:R-:W-:Y:S01]  /*9cd0*/  FMUL R38, R59, R38 ;  /* 0x000000263b267220 */ /* 0x000fe20000400000 */
[----:B------:R-:W-:Y:S01]  /*9ce0*/  FMUL R57, R57, R42 ;  /* 0x0000002a39397220 */ /* 0x000fe20000400000 */
[----:B------:R-:W-:Y:S01]  /*9cf0*/  FMUL R42, R19, 0.5 ;  /* 0x3f000000132a7820 */ /* 0x000fe20000400000 */
[----:B------:R-:W-:Y:S01]  /*9d00*/  FADD R59, R64, 1 ;  /* 0x3f800000403b7421 */ /* 0x000fe20000000000 */
[----:B------:R-:W-:Y:S02]  /*9d10*/  FMUL R40, R27, 0.5 ;  /* 0x3f0000001b287820 */ /* 0x000fe40000400000 */
[----:B------:R-:W-:Y:S01]  /*9d20*/  F2FP.F16.F32.PACK_AB R142, R57, R38 ;  /* 0x00000026398e723e */ /* 0x000fe200000000ff */
[----:B------:R-:W-:Y:S01]  /*9d30*/  FMUL R59, R59, R42 ;  /* 0x0000002a3b3b7220 */ /* 0x000fe20000400000 */
[----:B--2---:R-:W-:Y:S01]  /*9d40*/  @P0 FADD R46, -R46, 1 ;  /* 0x3f8000002e2e0421 */ /* 0x004fe20000000100 */
[----:B------:R-:W-:Y:S01]  /*9d50*/  FMUL R38, R23, 0.5 ;  /* 0x3f00000017267820 */ /* 0x000fe20000400000 */
[----:B------:R-:W-:Y:S03]  /*9d60*/  FMUL R42, R24, 0.5 ;  /* 0x3f000000182a7820 */ /* 0x000fe60000400000 */
[----:B------:R-:W-:Y:S02]  /*9d70*/  @P0 LOP3.LUT R0, R46, 0x80000000, R37, 0xb8, !PT ;  /* 0x800000002e000812 */ /* 0x000fe400078eb825 */
[----:B------:R-:W-:Y:S04]  /*9d80*/  FSETP.GE.AND P0, PT, |R6|, 1.0029599666595458984, PT ;  /* 0x3f8060fe0600780b */ /* 0x000fe80003f06200 */
[----:B------:R-:W-:Y:S02]  /*9d90*/  FSEL R37, R63, 8.4834944573231041431e-05, P0 ;  /* 0x38b1e96a3f257808 */ /* 0x000fe40000000000 */
[----:B------:R-:W-:Y:S01]  /*9da0*/  FSEL R2, -R55, -0.00082130916416645050049, P0 ;  /* 0xba574d2037027808 */ /* 0x000fe20000000100 */
[----:B------:R-:W-:Y:S01]  /*9db0*/  FADD R55, R62, 1 ;  /* 0x3f8000003e377421 */ /* 0x000fe20000000000 */
[----:B------:R-:W-:Y:S02]  /*9dc0*/  FSEL R7, |R6|, R3, P0 ;  /* 0x0000000306077208 */ /* 0x000fe40000000200 */
[----:B------:R-:W-:Y:S01]  /*9dd0*/  FSEL R3, R45, 0.0052134888246655464172, P0 ;  /* 0x3baad5ea2d037808 */ /* 0x000fe20000000000 */
[----:B------:R-:W-:Y:S01]  /*9de0*/  FMUL R36, R55, R36 ;  /* 0x0000002437247220 */ /* 0x000fe20000400000 */
[----:B------:R-:W-:Y:S01]  /*9df0*/  FADD R45, R68, 1 ;  /* 0x3f800000442d7421 */ /* 0x000fe20000000000 */
[----:B------:R-:W-:Y:S01]  /*9e00*/  FFMA R2, R37, R7, R2 ;  /* 0x0000000725027223 */ /* 0x000fe20000000002 */
[----:B------:R-:W-:Y:S01]  /*9e10*/  FSEL R4, -R53, -0.026868773624300956726, P0 ;  /* 0xbcdc1be735047808 */ /* 0x000fe20000000100 */
[----:B------:R-:W-:Y:S01]  /*9e20*/  FMUL R37, R16, 0.5 ;  /* 0x3f00000010257820 */ /* 0x000fe20000400000 */
[----:B------:R-:W-:Y:S01]  /*9e30*/  F2FP.F16.F32.PACK_AB R143, R59, R36 ;  /* 0x000000243b8f723e */ /* 0x000fe200000000ff */
[----:B------:R-:W-:Y:S01]  /*9e40*/  FMUL R44, R45, R44 ;  /* 0x0000002c2d2c7220 */ /* 0x000fe20000400000 */
[----:B------:R-:W-:Y:S01]  /*9e50*/  FMUL R36, R18, 0.5 ;  /* 0x3f00000012247820 */ /* 0x000fe20000400000 */
[----:B------:R-:W-:Y:S01]  /*9e60*/  FMUL R37, R66, R37 ;  /* 0x0000002542257220 */ /* 0x000fe20000400000 */
[----:B------:R-:W-:Y:S01]  /*9e70*/  FADD R45, R72, 1 ;  /* 0x3f800000482d7421 */ /* 0x000fe20000000000 */
[----:B------:R-:W-:Y:S01]  /*9e80*/  FADD R53, R90, 1 ;  /* 0x3f8000005a357421 */ /* 0x000fe20000000000 */
[----:B------:R-:W-:Y:S01]  /*9e90*/  FSEL R5, R47, 0.12837915122509002686, P0 ;  /* 0x3e0375d32f057808 */ /* 0x000fe20000000000 */
[----:B------:R-:W-:Y:S01]  /*9ea0*/  FADD R47, R74, 1 ;  /* 0x3f8000004a2f7421 */ /* 0x000fe20000000000 */
[----:B------:R-:W-:Y:S01]  /*9eb0*/  F2FP.F16.F32.PACK_AB R44, R44, R37 ;  /* 0x000000252c2c723e */ /* 0x000fe200000000ff */
[----:B------:R-:W-:Y:S01]  /*9ec0*/  FMUL R45, R45, R38 ;  /* 0x000000262d2d7220 */ /* 0x000fe20000400000 */
[----:B------:R-:W-:Y:S01]  /*9ed0*/  FMUL R38, R20, 0.5 ;  /* 0x3f00000014267820 */ /* 0x000fe20000400000 */
[----:B------:R-:W-:Y:S01]  /*9ee0*/  FMUL R37, R22, 0.5 ;  /* 0x3f00000016257820 */ /* 0x000fe20000400000 */
[-C--:B------:R-:W-:Y:S01]  /*9ef0*/  FFMA R3, R2, R7.reuse, R3 ;  /* 0x0000000702037223 */ /* 0x080fe20000000003 */
[----:B------:R-:W-:Y:S01]  /*9f00*/  FSEL R2, R49, -0.37612664699554443359, P0 ;  /* 0xbec093ac31027808 */ /* 0x000fe20000000000 */
[----:B------:R-:W-:Y:S01]  /*9f10*/  FMUL R38, R47, R38 ;  /* 0x000000262f267220 */ /* 0x000fe20000400000 */
[----:B------:R-:W-:Y:S01]  /*9f20*/  FADD R47, R76, 1 ;  /* 0x3f8000004c2f7421 */ /* 0x000fe20000000000 */
[----:B------:R-:W-:Y:S01]  /*9f30*/  FFMA R4, R3, R7, R4 ;  /* 0x0000000703047223 */ /* 0x000fe20000000004 */
[----:B------:R-:W-:Y:S01]  /*9f40*/  FSEL R3, R51, 0.11284004896879196167, P0 ;  /* 0x3de718af33037808 */ /* 0x000fe20000000000 */
[----:B------:R-:W-:Y:S01]  /*9f50*/  FADD R51, R70, 1 ;  /* 0x3f80000046337421 */ /* 0x000fe20000000000 */
[----:B------:R-:W-:Y:S01]  /*9f60*/  FADD R49, R80, 1 ;  /* 0x3f80000050317421 */ /* 0x000fe20000000000 */
[----:B------:R-:W-:Y:S02]  /*9f70*/  FMUL R37, R78, R37 ;  /* 0x000000254e257220 */ /* 0x000fe40000400000 */
[-C--:B------:R-:W-:Y:S01]  /*9f80*/  FFMA R3, R4, R7.reuse, R3 ;  /* 0x0000000704037223 */ /* 0x080fe20000000003 */
[----:B------:R-:W-:Y:S01]  /*9f90*/  FMUL R36, R51, R36 ;  /* 0x0000002433247220 */ /* 0x000fe20000400000 */
[----:B------:R-:W-:Y:S01]  /*9fa0*/  FSEL R4, -R7, R6, P0 ;  /* 0x0000000607047208 */ /* 0x000fe20000000100 */
[----:B------:R-:W-:Y:S01]  /*9fb0*/  FMUL R40, R49, R40 ;  /* 0x0000002831287220 */ /* 0x000fe20000400000 */
[-C--:B------:R-:W-:Y:S01]  /*9fc0*/  FFMA R2, R3, R7.reuse, R2 ;  /* 0x0000000703027223 */ /* 0x080fe20000000002 */
[----:B------:R-:W-:Y:S01]  /*9fd0*/  FADD R49, R82, 1 ;  /* 0x3f80000052317421 */ /* 0x000fe20000000000 */
[----:B------:R-:W-:Y:S01]  /*9fe0*/  F2FP.F16.F32.PACK_AB R45, R45, R36 ;  /* 0x000000242d2d723e */ /* 0x000fe200000000ff */
[----:B------:R-:W-:Y:S01]  /*9ff0*/  FMUL R36, R21, 0.5 ;  /* 0x3f00000015247820 */ /* 0x000fe20000400000 */
[----:B------:R-:W-:Y:S01]  /*a000*/  FFMA R5, R2, R7, R5 ;  /* 0x0000000702057223 */ /* 0x000fe20000000005 */
[----:B------:R-:W-:Y:S01]  /*a010*/  FMUL R42, R49, R42 ;  /* 0x0000002a312a7220 */ /* 0x000fe20000400000 */
[----:B------:R-:W-:Y:S01]  /*a020*/  FADD R49, R88, 1 ;  /* 0x3f80000058317421 */ /* 0x000fe20000000000 */
[----:B------:R-:W-:Y:S01]  /*a030*/  FMUL R47, R47, R36 ;  /* 0x000000242f2f7220 */ /* 0x000fe20000400000 */
[----:B------:R-:W-:Y:S01]  /*a040*/  FFMA R4, R5, R4, R4 ;  /* 0x0000000405047223 */ /* 0x000fe20000000004 */
[----:B------:R-:W-:Y:S03]  /*a050*/  FADD R51, R84, 1 ;  /* 0x3f80000054337421 */ /* 0x000fe60000000000 */
[----:B------:R-:W2:Y:S01]  /*a060*/  @P0 MUFU.EX2 R36, R4 ;  /* 0x0000000400240308 */ /* 0x000ea20000000800 */
[----:B------:R-:W-:Y:S01]  /*a070*/  F2FP.F16.F32.PACK_AB R46, R47, R38 ;  /* 0x000000262f2e723e */ /* 0x000fe200000000ff */
[----:B------:R-:W-:Y:S01]  /*a080*/  FMUL R38, R31, 0.5 ;  /* 0x3f0000001f267820 */ /* 0x000fe20000400000 */
[----:B------:R-:W-:Y:S01]  /*a090*/  F2FP.F16.F32.PACK_AB R47, R40, R37 ;  /* 0x00000025282f723e */ /* 0x000fe200000000ff */
[----:B------:R-:W-:Y:S01]  /*a0a0*/  FMUL R37, R26, 0.5 ;  /* 0x3f0000001a257820 */ /* 0x000fe20000400000 */
[----:B------:R-:W-:Y:S01]  /*a0b0*/  FMUL R51, R51, R48 ;  /* 0x0000003033337220 */ /* 0x000fe20000400000 */
[----:B------:R-:W-:Y:S01]  /*a0c0*/  FMUL R38, R49, R38 ;  /* 0x0000002631267220 */ /* 0x000fe20000400000 */
[----:B------:R-:W-:Y:S01]  /*a0d0*/  FADD R49, R92, 1 ;  /* 0x3f8000005c317421 */ /* 0x000fe20000000000 */
[----:B------:R-:W-:Y:S01]  /*a0e0*/  FMUL R37, R86, R37 ;  /* 0x0000002556257220 */ /* 0x000fe20000400000 */
[----:B------:R-:W-:Y:S01]  /*a0f0*/  FMUL R40, R28, 0.5 ;  /* 0x3f0000001c287820 */ /* 0x000fe20000400000 */
[----:B------:R-:W-:Y:S01]  /*a100*/  F2FP.F16.F32.PACK_AB R48, R51, R42 ;  /* 0x0000002a3330723e */ /* 0x000fe200000000ff */
[----:B------:R-:W-:Y:S01]  /*a110*/  FMUL R42, R30, 0.5 ;  /* 0x3f0000001e2a7820 */ /* 0x000fe20000400000 */
[----:B------:R-:W-:Y:S01]  /*a120*/  FADD R51, R0, 1 ;  /* 0x3f80000000337421 */ /* 0x000fe20000000000 */
[----:B------:R-:W-:Y:S03]  /*a130*/  FMUL R40, R53, R40 ;  /* 0x0000002835287220 */ /* 0x000fe60000400000 */
[----:B------:R-:W-:Y:S01]  /*a140*/  FMUL R51, R51, R42 ;  /* 0x0000002a33337220 */ /* 0x000fe20000400000 */
[----:B--2---:R-:W-:Y:S01]  /*a150*/  @P0 FADD R55, -R36, 1 ;  /* 0x3f80000024370421 */ /* 0x004fe20000000100 */
[----:B------:R-:W-:Y:S04]  /*a160*/  FMUL R36, R29, 0.5 ;  /* 0x3f0000001d247820 */ /* 0x000fe80000400000 */
[----:B------:R-:W-:Y:S01]  /*a170*/  @P0 LOP3.LUT R4, R55, 0x80000000, R6, 0xb8, !PT ;  /* 0x8000000037040812 */ /* 0x000fe200078eb806 */
[----:B------:R-:W-:Y:S01]  /*a180*/  FMUL R55, R49, R36 ;  /* 0x0000002431377220 */ /* 0x000fe20000400000 */
[----:B------:R-:W-:Y:S02]  /*a190*/  IADD3 R36, PT, PT, R128, UR8, RZ ;  /* 0x0000000880247c10 */ /* 0x000fe4000fffe0ff */
[----:B------:R-:W-:Y:S01]  /*a1a0*/  F2FP.F16.F32.PACK_AB R49, R38, R37 ;  /* 0x000000252631723e */ /* 0x000fe200000000ff */
[----:B------:R-:W-:Y:S02]  /*a1b0*/  FADD R53, R4, 1 ;  /* 0x3f80000004357421 */ /* 0x000fe40000000000 */
[--C-:B------:R-:W-:Y:S02]  /*a1c0*/  IMAD R38, R123, -0x10, R36.reuse ;  /* 0xfffffff07b267824 */ /* 0x100fe400078e0224 */
[----:B------:R-:W-:Y:S02]  /*a1d0*/  IMAD R36, R121, -0x10, R36 ;  /* 0xfffffff079247824 */ /* 0x000fe400078e0224 */
[----:B------:R-:W-:Y:S01]  /*a1e0*/  FMUL R42, R53, R50 ;  /* 0x00000032352a7220 */ /* 0x000fe20000400000 */
[----:B------:R-:W-:Y:S01]  /*a1f0*/  F2FP.F16.F32.PACK_AB R50, R55, R40 ;  /* 0x000000283732723e */ /* 0x000fe200000000ff */
[----:B------:R1:W-:Y:S01]  /*a200*/  STS.128 [R38+0x10], R140 ;  /* 0x0000108c26007388 */ /* 0x0003e20000000c00 */
[----:B------:R-:W-:Y:S02]  /*a210*/  LEA R37, R103, R38, 0x4 ;  /* 0x0000002667257211 */ /* 0x000fe400078e20ff */
[----:B------:R-:W-:Y:S02]  /*a220*/  F2FP.F16.F32.PACK_AB R51, R42, R51 ;  /* 0x000000332a33723e */ /* 0x000fe400000000ff */
[----:B------:R-:W-:Y:S03]  /*a230*/  @P6 IADD3 R40, PT, PT, R41, 0x1, RZ ;  /* 0x0000000129286810 */ /* 0x000fe60007ffe0ff */
[----:B------:R1:W-:Y:S01]  /*a240*/  STS.128 [R36+0x20], R44 ;  /* 0x0000202c24007388 */ /* 0x0003e20000000c00 */
[C---:B------:R-:W-:Y:S04]  /*a250*/  @P6 ISETP.NE.AND P0, PT, R40.reuse, 0x4, PT ;  /* 0x000000042800680c */ /* 0x040fe80003f05270 */
[----:B------:R-:W-:Y:S02]  /*a260*/  @P6 SEL R41, R40, RZ, P0 ;  /* 0x000000ff28296207 */ /* 0x000fe40000000000 */
[----:B------:R-:W-:Y:S01]  /*a270*/  @P6 SEL R40, RZ, 0x1, P0 ;  /* 0x00000001ff286807 */ /* 0x000fe20000000000 */
[----:B------:R1:W-:Y:S03]  /*a280*/  STS.128 [R37+0x10], R48 ;  /* 0x0000103025007388 */ /* 0x0003e60000000c00 */
[----:B------:R-:W-:Y:S01]  /*a290*/  @P6 LOP3.LUT R101, R101, R40, RZ, 0x3c, !PT ;  /* 0x0000002865656212 */ /* 0x000fe200078e3cff */
[----:B------:R-:W-:Y:S01]  /*a2a0*/  @!PT LDS RZ, [RZ] ;  /* 0x00000000fffff984 */ /* 0x000fe20000000800 */
[----:B------:R-:W-:Y:S01]  /*a2b0*/  @!PT LDS RZ, [RZ] ;  /* 0x00000000fffff984 */ /* 0x000fe20000000800 */
[----:B------:R-:W-:Y:S01]  /*a2c0*/  @!PT LDS RZ, [RZ] ;  /* 0x00000000fffff984 */ /* 0x000fe20000000800 */
[----:B------:R-:W-:Y:S01]  /*a2d0*/  @!PT LDS RZ, [RZ] ;  /* 0x00000000fffff984 */ /* 0x000fe20000000800 */
[----:B------:R2:W-:Y:S06]  /*a2e0*/  MEMBAR.ALL.CTA ;  /* 0x0000000000007992 */ /* 0x0005ec0000008000 */
[----:B--2---:R-:W2:Y:S02]  /*a2f0*/  FENCE.VIEW.ASYNC.S ;  /* 0x00000000000073c6 */ /* 0x004ea40000000000 */
[----:B--2---:R-:W-:Y:S06]  /*a300*/  BAR.SYNC.DEFER_BLOCKING 0x1, 0x80 ;  /* 0x0042000000007b1d */ /* 0x004fec0000010000 */
[----:B------:R-:W-:Y:S05]  /*a310*/  @P2 BRA `(.L_x_125) ;  /* 0x00000000003c2947 */ /* 0x000fea0003800000 */
[----:B------:R-:W-:Y:S01]  /*a320*/  UIADD3 UR10, UP0, UPT, UR44, 0x680, URZ ;  /* 0x000006802c0a7890 */ /* 0x000fe2000ff1e0ff */
[----:B------:R-:W-:Y:S01]  /*a330*/  R2UR UR4, R122 ;  /* 0x000000007a0472ca */ /* 0x000fe200000e0000 */
[----:B------:R-:W-:Y:S01]  /*a340*/  IMAD.IADD R96, R79, 0x1, R96 ;  /* 0x000000014f607824 */ /* 0x000fe200078e0260 */
[----:B------:R-:W-:Y:S01]  /*a350*/  R2UR UR6, R77 ;  /* 0x000000004d0672ca */ /* 0x000fe200000e0000 */
[----:B------:R-:W-:Y:S01]  /*a360*/  UIADD3.X UR11, UPT, UPT, URZ, UR45, URZ, UP0, !UPT ;  /* 0x0000002dff0b7290 */ /* 0x000fe200087fe4ff */
[----:B------:R-:W-:Y:S09]  /*a370*/  PLOP3.LUT P0, PT, PT, PT, PT, 0x80, 0x8 ;  /* 0x000000000008781c */ /* 0x000ff20003f0f070 */
[----:B------:R-:W-:Y:S11]  /*a380*/  UIADD3 UR4, UPT, UPT, UR4, 0x200, UR8 ;  /* 0x0000020004047890 */ /* 0x000ff6000fffe008 */
[----:B------:R-:W-:Y:S01]  /*a390*/  @!UPT UIADD3 URZ, UPT, UPT, URZ, URZ, URZ ;  /* 0x000000fffffff290 */ /* 0x000fe2000fffe0ff */
.L_x_126:
[----:B------:R-:W-:Y:S02]  /*a3a0*/  PLOP3.LUT P1, PT, P1, P0, PT, 0xf2, 0x2f ;  /* 0x00000000002f781c */ /* 0x000fe40000f21e72 */
[----:B------:R-:W-:Y:S01]  /*a3b0*/  @P0 R2UR P1, UR5, R96 ;  /* 0x00000000600502ca */ /* 0x000fe20000020000 */
[----:B------:R-:W-:Y:S07]  /*a3c0*/  UMOV UR7, UR36 ;  /* 0x0000002400077c82 */ /* 0x000fee0008000000 */
[----:B------:R-:W-:Y:S05]  /*a3d0*/  @P0 PLOP3.LUT P0, PT, P1, PT, PT, 0x80, 0x8 ;  /* 0x000000000008081c */ /* 0x000fea0000f0f070 */
[----:B------:R2:W-:Y:S08]  /*a3e0*/  UTMASTG.3D [UR4], [UR10] ;  /* 0x000000040a0073b5 */ /* 0x0005f00008010000 */
[----:B--2---:R-:W-:Y:S05]  /*a3f0*/  @P0 BRA.U.ANY `(.L_x_126) ;  /* 0xfffffffd00e80947 */ /* 0x004fea000393ffff */
[----:B------:R0:W-:Y:S02]  /*a400*/  UTMACMDFLUSH ;  /* 0x00000000000079b7 */ /* 0x0001e40000000000 */
.L_x_125:
[----:B------:R-:W-:Y:S05]  /*a410*/  BSYNC.RECONVERGENT B0 ;  /* 0x0000000000007941 */ /* 0x000fea0003800200 */
.L_x_124:
[----:B------:R-:W-:Y:S01]  /*a420*/  UIADD3 UR40, UPT, UPT, UR40, 0x1, URZ ;  /* 0x0000000128287890 */ /* 0x000fe2000fffe0ff */
[----:B------:R-:W-:Y:S03]  /*a430*/  BSSY.RECONVERGENT B0, `(.L_x_127) ;  /* 0x0000007000007945 */ /* 0x000fe60003800200 */
[----:B------:R-:W-:Y:S04]  /*a440*/  UISETP.NE.AND UP0, UPT, UR40, 0x3, UPT ;  /* 0x000000032800788c */ /* 0x000fe8000bf05270 */
[----:B------:R-:W-:Y:S02]  /*a450*/  USEL UR4, URZ, 0x1, UP0 ;  /* 0x00000001ff047887 */ /* 0x000fe40008000000 */
[----:B------:R-:W-:Y:S02]  /*a460*/  USEL UR40, UR40, URZ, UP0 ;  /* 0x000000ff28287287 */ /* 0x000fe40008000000 */
[----:B------:R-:W-:Y:S01]  /*a470*/  ULOP3.LUT UR41, UR41, UR4, URZ, 0x3c, !UPT ;  /* 0x0000000429297292 */ /* 0x000fe2000f8e3cff */
[----:B------:R-:W-:Y:S11]  /*a480*/  @P2 BRA `(.L_x_128) ;  /* 0x0000000000042947 */ /* 0x000ff60003800000 */
[----:B------:R-:W-:Y:S04]  /*a490*/  DEPBAR.LE SB0, 0x1 ;  /* 0x000080400000791a */ /* 0x000fe80000000000 */
.L_x_128:
[----:B------:R-:W-:Y:S05]  /*a4a0*/  BSYNC.RECONVERGENT B0 ;  /* 0x0000000000007941 */ /* 0x000fea0003800200 */
.L_x_127:
[----:B------:R-:W-:Y:S01]  /*a4b0*/  BAR.SYNC.DEFER_BLOCKING 0x1, 0x80 ;  /* 0x0042000000007b1d */ /* 0x000fe20000010000 */
[----:B------:R-:W-:Y:S01]  /*a4c0*/  ISETP.NE.AND P3, PT, R134, RZ, PT ;  /* 0x000000ff8600720c */ /* 0x000fe20003f65270 */
[----:B------:R-:W-:Y:S05]  /*a4d0*/  VIADD R87, R87, 0x1 ;  /* 0x0000000157577836 */ /* 0x000fea0000000000 */
[----:B------:R-:W-:Y:S01]  /*a4e0*/  ISETP.GE.U32.AND P0, PT, R87, 0x2, PT ;  /* 0x000000025700780c */ /* 0x000fe20003f06070 */
[----:B------:R-:W-:Y:S11]  /*a4f0*/  BSSY.RECONVERGENT B0, `(.L_x_129) ;  /* 0x000000a000007945 */ /* 0x000ff60003800200 */
[----:B------:R-:W-:Y:S01]  /*a500*/  @!UPT UIADD3 URZ, UPT, UPT, URZ, URZ, URZ ;  /* 0x000000fffffff290 */ /* 0x000fe2000fffe0ff */
[----:B------:R-:W-:Y:S05]  /*a510*/  @!P0 BRA `(.L_x_130) ;  /* 0x00000000001c8947 */ /* 0x000fea0003800000 */
[C---:B------:R-:W-:Y:S02]  /*a520*/  @!P3 IMAD R0, R97.reuse, 0x8, R122 ;  /* 0x000000086100b824 */ /* 0x040fe400078e027a */
[----:B------:R-:W-:Y:S02]  /*a530*/  VIADD R97, R97, 0x1 ;  /* 0x0000000161617836 */ /* 0x000fe40000000000 */
[----:B------:R-:W-:Y:S03]  /*a540*/  @!P3 VIADD R0, R0, 0xb8 ;  /* 0x000000b80000b836 */ /* 0x000fe60000000000 */
[----:B------:R-:W-:Y:S02]  /*a550*/  ISETP.NE.AND P0, PT, R97, 0x3, PT ;  /* 0x000000036100780c */ /* 0x000fe40003f05270 */
[----:B------:R-:W-:Y:S02]  /*a560*/  @!P3 PRMT R0, R73, 0x654, R0 ;  /* 0x000006544900b816 */ /* 0x000fe40000000000 */
[----:B------:R-:W-:Y:S02]  /*a570*/  SEL R97, R97, RZ, P0 ;  /* 0x000000ff61617207 */ /* 0x000fe40000000000 */
[----:B------:R2:W-:Y:S07]  /*a580*/  @!P3 SYNCS.ARRIVE.TRANS64.RED.A1T0 RZ, [R0+URZ], RZ ;  /* 0x000000ff00ffb9a7 */ /* 0x0005ee00081004ff */
.L_x_130:
[----:B------:R-:W-:Y:S05]  /*a590*/  BSYNC.RECONVERGENT B0 ;  /* 0x0000000000007941 */ /* 0x000fea0003800200 */
.L_x_129:
[----:B------:R-:W-:Y:S01]  /*a5a0*/  ISETP.NE.AND P0, PT, R132, RZ, PT ;  /* 0x000000ff8400720c */ /* 0x000fe20003f05270 */
[----:B------:R-:W-:Y:S01]  /*a5b0*/  IMAD.MOV.U32 R96, RZ, RZ, 0x20 ;  /* 0x00000020ff607424 */ /* 0x000fe200078e00ff */
[----:B------:R-:W-:Y:S02]  /*a5c0*/  ISETP.NE.AND P2, PT, R131, RZ, PT ;  /* 0x000000ff8300720c */ /* 0x000fe40003f45270 */
[----:B------:R-:W-:Y:S02]  /*a5d0*/  PLOP3.LUT P1, PT, P3, P0, PT, 0xf8, 0x8f ;  /* 0x00000000008f781c */ /* 0x000fe40001f21f70 */
[----:B------:R-:W-:Y:S11]  /*a5e0*/  SEL R89, R89, 0x1, P3 ;  /* 0x0000000159597807 */ /* 0x000ff60001800000 */
[----:B------:R-:W3:Y:S01]  /*a5f0*/  @!P1 S2R R73, SR_CgaCtaId ;  /* 0x0000000000499919 */ /* 0x000ee20000008800 */
[----:B------:R-:W-:Y:S02]  /*a600*/  @!P1 MOV R2, 0x400 ;  /* 0x0000040000029802 */ /* 0x000fe40000000f00 */
[----:B--2---:R-:W-:Y:S02]  /*a610*/  @!P1 SHF.L.U32 R0, R91, 0x1f, RZ ;  /* 0x0000001f5b009819 */ /* 0x004fe400000006ff */
[----:B---3--:R-:W-:Y:S05]  /*a620*/  @!P1 LEA R122, R73, R2, 0x18 ;  /* 0x00000002497a9211 */ /* 0x008fea00078ec0ff */
[----:B------:R-:W-:Y:S04]  /*a630*/  @!P1 IMAD R3, R85, 0x8, R122 ;  /* 0x0000000855039824 */ /* 0x000fe800078e027a */
[----:B------:R-:W2:Y:S02]  /*a640*/  @!P1 SYNCS.PHASECHK.TRANS64.TRYWAIT P0, [R3+URZ+0xa0], R0 ;  /* 0x0000a000030095a7 */ /* 0x000ea400080011ff */
[----:B--2---:R-:W-:Y:S02]  /*a650*/  @!P1 SEL R89, RZ, 0x1, !P0 ;  /* 0x00000001ff599807 */ /* 0x004fe40004000000 */
[----:B------:R-:W-:Y:S02]  /*a660*/  PLOP3.LUT P1, PT, PT, PT, PT, 0x80, 0x8 ;  /* 0x000000000008781c */ /* 0x000fe40003f2f070 */
[----:B------:R-:W-:Y:S02]  /*a670*/  PLOP3.LUT P0, PT, PT, PT, PT, 0x8, 0x80 ;  /* 0x000000000080781c */ /* 0x000fe40003f0e170 */
[----:B------:R-:W-:Y:S01]  /*a680*/  P2R R132, PR, RZ, 0x2 ;  /* 0x00000002ff847803 */ /* 0x000fe20000000000 */
[----:B------:R-:W-:Y:S10]  /*a690*/  @P2 BRA `(.L_x_131) ;  /* 0xffffffbc00342947 */ /* 0x000ff4000383ffff */
[----:B------:R-:W-:Y:S01]  /*a6a0*/  ISETP.NE.AND P2, PT, R130, RZ, PT ;  /* 0x000000ff8200720c */ /* 0x000fe20003f45270 */
[----:B------:R-:W-:Y:S01]  /*a6b0*/  UIADD3 UR37, UPT, UPT, UR37, 0x2, URZ ;  /* 0x0000000225257890 */ /* 0x000fe2000fffe0ff */
[----:B------:R-:W-:Y:S01]  /*a6c0*/  ISETP.NE.AND P0, PT, R81, 0x2, PT ;  /* 0x000000025100780c */ /* 0x000fe20003f05270 */
[----:B------:R-:W-:Y:S02]  /*a6d0*/  IMAD.IADD R18, R126, 0x1, R67 ;  /* 0x000000017e127824 */ /* 0x000fe400078e0243 */
[----:B------:R-:W-:Y:S01]  /*a6e0*/  IMAD.IADD R19, R93, 0x1, R120 ;  /* 0x000000015d137824 */ /* 0x000fe200078e0278 */
[----:B------:R-:W-:Y:S02]  /*a6f0*/  SEL R0, RZ, 0x1, P0 ;  /* 0x00000001ff007807 */ /* 0x000fe40000000000 */
[----:B------:R-:W-:Y:S02]  /*a700*/  SEL R81, R81, RZ, P0 ;  /* 0x000000ff51517207 */ /* 0x000fe40000000000 */
[----:B------:R-:W-:-:S03]  /*a710*/  LOP3.LUT R99, R99, R0, RZ, 0x3c, !PT ;  /* 0x0000000063637212 */ /* 0x000fc600078e3cff */
[----:B------:R-:W-:Y:S01]  /*a720*/  @P2 R2UR UR36, R95 ;  /* 0x000000005f2422ca */ /* 0x000fe200000e0000 */
[----:B------:R-:W-:-:S14]  /*a730*/  @P2 BRA `(.L_x_132) ;  /* 0xffffffac00ac2947 */ /* 0x000fdc000383ffff */
[----:B------:R-:W-:-:S09]  /*a740*/  UISETP.NE.AND UP0, UPT, UR43, URZ, UPT ;  /* 0x000000ff2b00728c */ /* 0x000fd2000bf05270 */
[----:B------:R-:W-:Y:S05]  /*a750*/  BRA.U !UP0, `(.L_x_133) ;  /* 0x0000000108487547 */ /* 0x000fea000b800000 */
[----:B------:R-:W2:Y:S02]  /*a760*/  LDCU.64 UR4, c[0x0][0x890] ;  /* 0x00011200ff0477ac */ /* 0x000ea40008000a00 */
[----:B--2---:R-:W-:-:S04]  /*a770*/  UISETP.NE.U32.AND UP0, UPT, UR4, URZ, UPT ;  /* 0x000000ff0400728c */ /* 0x004fc8000bf05070 */
[----:B------:R-:W-:-:S09]  /*a780*/  UISETP.NE.AND.EX UP0, UPT, UR5, URZ, UPT, UP0 ;  /* 0x000000ff0500728c */ /* 0x000fd2000bf05300 */
[----:B------:R-:W-:Y:S05]  /*a790*/  BRA.U UP0, `(.L_x_134) ;  /* 0x00000001000c7547 */ /* 0x000fea000b800000 */
[----:B------:R-:W-:-:S13]  /*a7a0*/  FSETP.NEU.AND P0, PT, R61, RZ, PT ;  /* 0x000000ff3d00720b */ /* 0x000fda0003f0d000 */
[----:B------:R-:W-:Y:S05]  /*a7b0*/  @!P0 EXIT ;  /* 0x000000000000894d */ /* 0x000fea0003800000 */
[----:B------:R-:W-:Y:S05]  /*a7c0*/  BRA `(.L_x_133) ;  /* 0x00000000002c7947 */ /* 0x000fea0003800000 */
.L_x_134:
[----:B------:R-:W-:Y:S01]  /*a7d0*/  ISETP.NE.AND P0, PT, R75, RZ, PT ;  /* 0x000000ff4b00720c */ /* 0x000fe20003f05270 */
[----:B------:R-:W-:-:S12]  /*a7e0*/  BSSY.RECONVERGENT B0, `(.L_x_133) ;  /* 0x0000009000007945 */ /* 0x000fd80003800200 */
[----:B------:R-:W-:Y:S05]  /*a7f0*/  @P0 BRA `(.L_x_135) ;  /* 0x0000000000140947 */ /* 0x000fea0003800000 */
[----:B------:R-:W2:Y:S02]  /*a800*/  LDCU.64 UR4, c[0x0][0x888] ;  /* 0x00011100ff0477ac */ /* 0x000ea40008000a00 */
[----:B--2---:R-:W-:-:S04]  /*a810*/  ISETP.NE.U32.AND P0, PT, RZ, UR4, PT ;  /* 0x00000004ff007c0c */ /* 0x004fc8000bf05070 */
[----:B------:R-:W-:-:S13]  /*a820*/  ISETP.NE.AND.EX P0, PT, RZ, UR5, PT, P0 ;  /* 0x00000005ff007c0c */ /* 0x000fda000bf05300 */
[----:B------:R-:W-:Y:S05]  /*a830*/  @!P0 EXIT ;  /* 0x000000000000894d */ /* 0x000fea0003800000 */
[----:B------:R-:W-:Y:S05]  /*a840*/  BRA `(.L_x_136) ;  /* 0x0000000000087947 */ /* 0x000fea0003800000 */
.L_x_135:
[----:B------:R-:W-:-:S13]  /*a850*/  FSETP.NEU.AND P0, PT, R61, RZ, PT ;  /* 0x000000ff3d00720b */ /* 0x000fda0003f0d000 */
[----:B------:R-:W-:Y:S05]  /*a860*/  @!P0 EXIT ;  /* 0x000000000000894d */ /* 0x000fea0003800000 */
.L_x_136:
[----:B------:R-:W-:Y:S05]  /*a870*/  BSYNC.RECONVERGENT B0 ;  /* 0x0000000000007941 */ /* 0x000fea0003800200 */
.L_x_133:
[----:B------:R-:W-:Y:S01]  /*a880*/  IMAD R0, R97, 0x8, R122 ;  /* 0x0000000861007824 */ /* 0x000fe200078e027a */
[----:B------:R-:W-:-:S04]  /*a890*/  DEPBAR.LE SB0, 0x0 ;  /* 0x000080000000791a */ /* 0x000fc80000000000 */
[----:B------:R-:W-:-:S04]  /*a8a0*/  IADD3 R0, PT, PT, R0, 0xb8, RZ ;  /* 0x000000b800007810 */ /* 0x000fc80007ffe0ff */
[----:B------:R-:W-:-:S04]  /*a8b0*/  PRMT R0, R73, 0x654, R0 ;  /* 0x0000065449007816 */ /* 0x000fc80000000000 */
[----:B------:R-:W-:Y:S01]  /*a8c0*/  SYNCS.ARRIVE.TRANS64.RED.A1T0 RZ, [R0+URZ], RZ ;  /* 0x000000ff00ff79a7 */ /* 0x000fe200081004ff */
[----:B------:R-:W-:Y:S05]  /*a8d0*/  EXIT ;  /* 0x000000000000794d */ /* 0x000fea0003800000 */
.L_x_25:
[----:B--2---:R2:W4:Y:S02]  /*a8e0*/  SYNCS.PHASECHK.TRANS64.TRYWAIT P0, [R3+URZ+0x150], R2 ;  /* 0x00015002030075a7 */ /* 0x00452400080011ff */
[----:B----4-:R-:W-:Y:S05]  /*a8f0*/  @!P0 NANOSLEEP.SYNCS 0x989680 ;  /* 0x009896800000895d */ /* 0x010fea0003900000 */
[----:B------:R-:W4:Y:S02]  /*a900*/  @!P0 SYNCS.PHASECHK.TRANS64 P0, [R3+URZ+0x150], R2 ;  /* 0x00015002030085a7 */ /* 0x000f2400080010ff */
[----:B----4-:R-:W-:Y:S05]  /*a910*/  @!P0 BRA `(.L_x_25) ;  /* 0xfffffffc00f08947 */ /* 0x010fea000383ffff */
[----:B------:R-:W-:Y:S05]  /*a920*/  BRA `(.L_x_137) ;  /* 0xffffff6c00d87947 */ /* 0x000fea000383ffff */
.L_x_28:
[----:B-1----:R-:W-:-:S07]  /*a930*/  MOV R2, UR33 ;  /* 0x0000002100027c02 */ /* 0x002fce0008000f00 */
.L_x_138:
[----:B-1----:R1:W2:Y:S02]  /*a940*/  SYNCS.PHASECHK.TRANS64.TRYWAIT P0, [R2+URZ+0x50], R5 ;  /* 0x00005005020075a7 */ /* 0x0022a400080011ff */
[----:B--2---:R-:W-:Y:S05]  /*a950*/  @!P0 NANOSLEEP.SYNCS 0x989680 ;  /* 0x009896800000895d */ /* 0x004fea0003900000 */
[----:B------:R-:W2:Y:S02]  /*a960*/  @!P0 SYNCS.PHASECHK.TRANS64 P0, [R2+URZ+0x50], R5 ;  /* 0x00005005020085a7 */ /* 0x000ea400080010ff */
[----:B--2---:R-:W-:Y:S05]  /*a970*/  @!P0 BRA `(.L_x_138) ;  /* 0xfffffffc00f08947 */ /* 0x004fea000383ffff */
[----:B------:R-:W-:Y:S05]  /*a980*/  BRA `(.L_x_27) ;  /* 0xffffff7000407947 */ /* 0x000fea000383ffff */
.L_x_35:
[----:B-1----:R-:W-:-:S07]  /*a990*/  MOV R2, UR17 ;  /* 0x0000001100027c02 */ /* 0x002fce0008000f00 */
.L_x_139:
[----:B-1----:R1:W2:Y:S02]  /*a9a0*/  SYNCS.PHASECHK.TRANS64.TRYWAIT P0, [R2+URZ+0x50], R5 ;  /* 0x00005005020075a7 */ /* 0x0022a400080011ff */
[----:B--2---:R-:W-:Y:S05]  /*a9b0*/  @!P0 NANOSLEEP.SYNCS 0x989680 ;  /* 0x009896800000895d */ /* 0x004fea0003900000 */
[----:B------:R-:W2:Y:S02]  /*a9c0*/  @!P0 SYNCS.PHASECHK.TRANS64 P0, [R2+URZ+0x50], R5 ;  /* 0x00005005020085a7 */ /* 0x000ea400080010ff */
[----:B--2---:R-:W-:Y:S05]  /*a9d0*/  @!P0 BRA `(.L_x_139) ;  /* 0xfffffffc00f08947 */ /* 0x004fea000383ffff */
[----:B------:R-:W-:Y:S05]  /*a9e0*/  BRA `(.L_x_34) ;  /* 0xffffff7400007947 */ /* 0x000fea000383ffff */
.L_x_40:
[----:B-1----:R1:W2:Y:S02]  /*a9f0*/  SYNCS.PHASECHK.TRANS64.TRYWAIT P0, [R2+URZ+0xe0], R3 ;  /* 0x0000e003020075a7 */ /* 0x0022a400080011ff */
[----:B--2---:R-:W-:Y:S05]  /*aa00*/  @!P0 NANOSLEEP.SYNCS 0x989680 ;  /* 0x009896800000895d */ /* 0x004fea0003900000 */
[----:B------:R-:W2:Y:S02]  /*aa10*/  @!P0 SYNCS.PHASECHK.TRANS64 P0, [R2+URZ+0xe0], R3 ;  /* 0x0000e003020085a7 */ /* 0x000ea400080010ff */
[----:B--2---:R-:W-:Y:S05]  /*aa20*/  @!P0 BRA `(.L_x_40) ;  /* 0xfffffffc00f08947 */ /* 0x004fea000383ffff */
[----:B------:R-:W-:Y:S05]  /*aa30*/  BRA `(.L_x_140) ;  /* 0xffffff7400a47947 */ /* 0x000fea000383ffff */
.L_x_44:
[----:B---3--:R-:W-:-:S07]  /*aa40*/  MOV R0, UR4 ;  /* 0x0000000400007c02 */ /* 0x008fce0008000f00 */
.L_x_141:
[----:B-1----:R1:W2:Y:S02]  /*aa50*/  SYNCS.PHASECHK.TRANS64.TRYWAIT P0, [R0+URZ], R3 ;  /* 0x00000003000075a7 */ /* 0x0022a400080011ff */
[----:B--2---:R-:W-:Y:S05]  /*aa60*/  @!P0 NANOSLEEP.SYNCS 0x989680 ;  /* 0x009896800000895d */ /* 0x004fea0003900000 */
[----:B------:R-:W2:Y:S02]  /*aa70*/  @!P0 SYNCS.PHASECHK.TRANS64 P0, [R0+URZ], R3 ;  /* 0x00000003000085a7 */ /* 0x000ea400080010ff */
[----:B--2---:R-:W-:Y:S05]  /*aa80*/  @!P0 BRA `(.L_x_141) ;  /* 0xfffffffc00f08947 */ /* 0x004fea000383ffff */
[----:B------:R-:W-:Y:S05]  /*aa90*/  BRA `(.L_x_142) ;  /* 0xffffff7c00147947 */ /* 0x000fea000383ffff */
.L_x_45:
[----:B---3--:R-:W-:-:S07]  /*aaa0*/  MOV R0, UR4 ;  /* 0x0000000400007c02 */ /* 0x008fce0008000f00 */
.L_x_143:
[----:B-1----:R1:W2:Y:S02]  /*aab0*/  SYNCS.PHASECHK.TRANS64.TRYWAIT P0, [R0+URZ], R3 ;  /* 0x00000003000075a7 */ /* 0x0022a400080011ff */
[----:B--2---:R-:W-:Y:S05]  /*aac0*/  @!P0 NANOSLEEP.SYNCS 0x989680 ;  /* 0x009896800000895d */ /* 0x004fea0003900000 */
[----:B------:R-:W2:Y:S02]  /*aad0*/  @!P0 SYNCS.PHASECHK.TRANS64 P0, [R0+URZ], R3 ;  /* 0x00000003000085a7 */ /* 0x000ea400080010ff */
[----:B--2---:R-:W-:Y:S05]  /*aae0*/  @!P0 BRA `(.L_x_143) ;  /* 0xfffffffc00f08947 */ /* 0x004fea000383ffff */
[----:B------:R-:W-:Y:S05]  /*aaf0*/  BRA `(.L_x_144) ;  /* 0xffffff7c00207947 */ /* 0x000fea000383ffff */
.L_x_46:
[----:B---3--:R-:W-:-:S07]  /*ab00*/  MOV R0, UR4 ;  /* 0x0000000400007c02 */ /* 0x008fce0008000f00 */
.L_x_145:
[----:B-1----:R1:W2:Y:S02]  /*ab10*/  SYNCS.PHASECHK.TRANS64.TRYWAIT P0, [R0+URZ], R3 ;  /* 0x00000003000075a7 */ /* 0x0022a400080011ff */
[----:B--2---:R-:W-:Y:S05]  /*ab20*/  @!P0 NANOSLEEP.SYNCS 0x989680 ;  /* 0x009896800000895d */ /* 0x004fea0003900000 */
[----:B------:R-:W2:Y:S02]  /*ab30*/  @!P0 SYNCS.PHASECHK.TRANS64 P0, [R0+URZ], R3 ;  /* 0x00000003000085a7 */ /* 0x000ea400080010ff */
[----:B--2---:R-:W-:Y:S05]  /*ab40*/  @!P0 BRA `(.L_x_145) ;  /* 0xfffffffc00f08947 */ /* 0x004fea000383ffff */
[----:B------:R-:W-:Y:S05]  /*ab50*/  BRA `(.L_x_146) ;  /* 0xffffff7c002c7947 */ /* 0x000fea000383ffff */
.L_x_47:
[----:B---3--:R-:W-:-:S07]  /*ab60*/  MOV R0, UR4 ;  /* 0x0000000400007c02 */ /* 0x008fce0008000f00 */
.L_x_147:
[----:B-1----:R1:W2:Y:S02]  /*ab70*/  SYNCS.PHASECHK.TRANS64.TRYWAIT P0, [R0+URZ], R3 ;  /* 0x00000003000075a7 */ /* 0x0022a400080011ff */
[----:B--2---:R-:W-:Y:S05]  /*ab80*/  @!P0 NANOSLEEP.SYNCS 0x989680 ;  /* 0x009896800000895d */ /* 0x004fea0003900000 */
[----:B------:R-:W2:Y:S02]  /*ab90*/  @!P0 SYNCS.PHASECHK.TRANS64 P0, [R0+URZ], R3 ;  /* 0x00000003000085a7 */ /* 0x000ea400080010ff */
[----:B--2---:R-:W-:Y:S05]  /*aba0*/  @!P0 BRA `(.L_x_147) ;  /* 0xfffffffc00f08947 */ /* 0x004fea000383ffff */
[----:B------:R-:W-:Y:S05]  /*abb0*/  BRA `(.L_x_148) ;  /* 0xffffff7c00387947 */ /* 0x000fea000383ffff */
.L_x_48:
[----:B---3--:R-:W-:-:S07]  /*abc0*/  MOV R0, UR4 ;  /* 0x0000000400007c02 */ /* 0x008fce0008000f00 */
.L_x_149:
[----:B-1----:R1:W2:Y:S02]  /*abd0*/  SYNCS.PHASECHK.TRANS64.TRYWAIT P0, [R0+URZ], R3 ;  /* 0x00000003000075a7 */ /* 0x0022a400080011ff */
[----:B--2---:R-:W-:Y:S05]  /*abe0*/  @!P0 NANOSLEEP.SYNCS 0x989680 ;  /* 0x009896800000895d */ /* 0x004fea0003900000 */
[----:B------:R-:W2:Y:S02]  /*abf0*/  @!P0 SYNCS.PHASECHK.TRANS64 P0, [R0+URZ], R3 ;  /* 0x00000003000085a7 */ /* 0x000ea400080010ff */
[----:B--2---:R-:W-:Y:S05]  /*ac00*/  @!P0 BRA `(.L_x_149) ;  /* 0xfffffffc00f08947 */ /* 0x004fea000383ffff */
[----:B------:R-:W-:Y:S05]  /*ac10*/  BRA `(.L_x_150) ;  /* 0xffffff7c00447947 */ /* 0x000fea000383ffff */
.L_x_49:
[----:B---3--:R-:W-:-:S07]  /*ac20*/  MOV R0, UR4 ;  /* 0x0000000400007c02 */ /* 0x008fce0008000f00 */
.L_x_151:
[----:B-1----:R1:W2:Y:S02]  /*ac30*/  SYNCS.PHASECHK.TRANS64.TRYWAIT P0, [R0+URZ], R3 ;  /* 0x00000003000075a7 */ /* 0x0022a400080011ff */
[----:B--2---:R-:W-:Y:S05]  /*ac40*/  @!P0 NANOSLEEP.SYNCS 0x989680 ;  /* 0x009896800000895d */ /* 0x004fea0003900000 */
[----:B------:R-:W2:Y:S02]  /*ac50*/  @!P0 SYNCS.PHASECHK.TRANS64 P0, [R0+URZ], R3 ;  /* 0x00000003000085a7 */ /* 0x000ea400080010ff */
[----:B--2---:R-:W-:Y:S05]  /*ac60*/  @!P0 BRA `(.L_x_151) ;  /* 0xfffffffc00f08947 */ /* 0x004fea000383ffff */
[----:B------:R-:W-:Y:S05]  /*ac70*/  BRA `(.L_x_152) ;  /* 0xffffff7c00507947 */ /* 0x000fea000383ffff */
.L_x_50:
[----:B---3--:R-:W-:-:S07]  /*ac80*/  MOV R0, UR4 ;  /* 0x0000000400007c02 */ /* 0x008fce0008000f00 */
.L_x_153:
[----:B-1----:R1:W2:Y:S02]  /*ac90*/  SYNCS.PHASECHK.TRANS64.TRYWAIT P0, [R0+URZ], R3 ;  /* 0x00000003000075a7 */ /* 0x0022a400080011ff */
[----:B--2---:R-:W-:Y:S05]  /*aca0*/  @!P0 NANOSLEEP.SYNCS 0x989680 ;  /* 0x009896800000895d */ /* 0x004fea0003900000 */
[----:B------:R-:W2:Y:S02]  /*acb0*/  @!P0 SYNCS.PHASECHK.TRANS64 P0, [R0+URZ], R3 ;  /* 0x00000003000085a7 */ /* 0x000ea400080010ff */
[----:B--2---:R-:W-:Y:S05]  /*acc0*/  @!P0 BRA `(.L_x_153) ;  /* 0xfffffffc00f08947 */ /* 0x004fea000383ffff */
[----:B------:R-:W-:Y:S05]  /*acd0*/  BRA `(.L_x_154) ;  /* 0xffffff7c005c7947 */ /* 0x000fea000383ffff */
.L_x_51:
[----:B---3--:R-:W-:-:S07]  /*ace0*/  MOV R0, UR4 ;  /* 0x0000000400007c02 */ /* 0x008fce0008000f00 */
.L_x_155:
[----:B-1----:R1:W2:Y:S02]  /*acf0*/  SYNCS.PHASECHK.TRANS64.TRYWAIT P0, [R0+URZ], R3 ;  /* 0x00000003000075a7 */ /* 0x0022a400080011ff */
[----:B--2---:R-:W-:Y:S05]  /*ad00*/  @!P0 NANOSLEEP.SYNCS 0x989680 ;  /* 0x009896800000895d */ /* 0x004fea0003900000 */
[----:B------:R-:W2:Y:S02]  /*ad10*/  @!P0 SYNCS.PHASECHK.TRANS64 P0, [R0+URZ], R3 ;  /* 0x00000003000085a7 */ /* 0x000ea400080010ff */
[----:B--2---:R-:W-:Y:S05]  /*ad20*/  @!P0 BRA `(.L_x_155) ;  /* 0xfffffffc00f08947 */ /* 0x004fea000383ffff */
[----:B------:R-:W-:Y:S05]  /*ad30*/  BRA `(.L_x_156) ;  /* 0xffffff7c00687947 */ /* 0x000fea000383ffff */
.L_x_52:
[----:B---3--:R-:W-:-:S07]  /*ad40*/  MOV R0, UR4 ;  /* 0x0000000400007c02 */ /* 0x008fce0008000f00 */
.L_x_157:
[----:B-1----:R1:W2:Y:S02]  /*ad50*/  SYNCS.PHASECHK.TRANS64.TRYWAIT P0, [R0+URZ], R3 ;  /* 0x00000003000075a7 */ /* 0x0022a400080011ff */
[----:B--2---:R-:W-:Y:S05]  /*ad60*/  @!P0 NANOSLEEP.SYNCS 0x989680 ;  /* 0x009896800000895d */ /* 0x004fea0003900000 */
[----:B------:R-:W2:Y:S02]  /*ad70*/  @!P0 SYNCS.PHASECHK.TRANS64 P0, [R0+URZ], R3 ;  /* 0x00000003000085a7 */ /* 0x000ea400080010ff */
[----:B--2---:R-:W-:Y:S05]  /*ad80*/  @!P0 BRA `(.L_x_157) ;  /* 0xfffffffc00f08947 */ /* 0x004fea000383ffff */
[----:B------:R-:W-:Y:S05]  /*ad90*/  BRA `(.L_x_158) ;  /* 0xffffff7c00747947 */ /* 0x000fea000383ffff */
.L_x_55:
[----:B-1----:R1:W2:Y:S02]  /*ada0*/  SYNCS.PHASECHK.TRANS64.TRYWAIT P0, [R0+URZ+0x140], R5 ;  /* 0x00014005000075a7 */ /* 0x0022a400080011ff */
[----:B--2---:R-:W-:Y:S05]  /*adb0*/  @!P0 NANOSLEEP.SYNCS 0x989680 ;  /* 0x009896800000895d */ /* 0x004fea0003900000 */
[----:B------:R-:W2:Y:S02]  /*adc0*/  @!P0 SYNCS.PHASECHK.TRANS64 P0, [R0+URZ+0x140], R5 ;  /* 0x00014005000085a7 */ /* 0x000ea400080010ff */
[----:B--2---:R-:W-:Y:S05]  /*add0*/  @!P0 BRA `(.L_x_55) ;  /* 0xfffffffc00f08947 */ /* 0x004fea000383ffff */
[----:B------:R-:W-:Y:S05]  /*ade0*/  BRA `(.L_x_159) ;  /* 0xffffff7c00d47947 */ /* 0x000fea000383ffff */
.L_x_56:
[----:B------:R-:W-:-:S07]  /*adf0*/  MOV R0, UR5 ;  /* 0x0000000500007c02 */ /* 0x000fce0008000f00 */
.L_x_160:
[----:B-1----:R1:W2:Y:S02]  /*ae00*/  SYNCS.PHASECHK.TRANS64.TRYWAIT P0, [R0+URZ+0xf0], R7 ;  /* 0x0000f007000075a7 */ /* 0x0022a400080011ff */
[----:B--2---:R-:W-:Y:S05]  /*ae10*/  @!P0 NANOSLEEP.SYNCS 0x989680 ;  /* 0x009896800000895d */ /* 0x004fea0003900000 */
[----:B------:R-:W2:Y:S02]  /*ae20*/  @!P0 SYNCS.PHASECHK.TRANS64 P0, [R0+URZ+0xf0], R7 ;  /* 0x0000f007000085a7 */ /* 0x000ea400080010ff */
[----:B--2---:R-:W-:Y:S05]  /*ae30*/  @!P0 BRA `(.L_x_160) ;  /* 0xfffffffc00f08947 */ /* 0x004fea000383ffff */
[----:B------:R-:W-:Y:S05]  /*ae40*/  BRA `(.L_x_161) ;  /* 0xffffff7c00e47947 */ /* 0x000fea000383ffff */
.L_x_57:
[----:B-1----:R1:W2:Y:S02]  /*ae50*/  SYNCS.PHASECHK.TRANS64.TRYWAIT P1, [R0+URZ+0xe0], R5 ;  /* 0x0000e005000075a7 */ /* 0x0022a400080211ff */
[----:B--2---:R-:W-:Y:S05]  /*ae60*/  @!P1 NANOSLEEP.SYNCS 0x989680 ;  /* 0x009896800000995d */ /* 0x004fea0003900000 */
[----:B------:R-:W2:Y:S02]  /*ae70*/  @!P1 SYNCS.PHASECHK.TRANS64 P1, [R0+URZ+0xe0], R5 ;  /* 0x0000e005000095a7 */ /* 0x000ea400080210ff */
[----:B--2---:R-:W-:Y:S05]  /*ae80*/  @!P1 BRA `(.L_x_57) ;  /* 0xfffffffc00f09947 */ /* 0x004fea000383ffff */
[----:B------:R-:W-:Y:S05]  /*ae90*/  BRA `(.L_x_162) ;  /* 0xffffff8000147947 */ /* 0x000fea000383ffff */
.L_x_60:
[----:B------:R-:W-:-:S07]  /*aea0*/  MOV R0, UR5 ;  /* 0x0000000500007c02 */ /* 0x000fce0008000f00 */
.L_x_163:
[----:B-1----:R1:W2:Y:S02]  /*aeb0*/  SYNCS.PHASECHK.TRANS64.TRYWAIT P0, [R0+URZ+0xf0], R3 ;  /* 0x0000f003000075a7 */ /* 0x0022a400080011ff */
[----:B--2---:R-:W-:Y:S05]  /*aec0*/  @!P0 NANOSLEEP.SYNCS 0x989680 ;  /* 0x009896800000895d */ /* 0x004fea0003900000 */
[----:B------:R-:W2:Y:S02]  /*aed0*/  @!P0 SYNCS.PHASECHK.TRANS64 P0, [R0+URZ+0xf0], R3 ;  /* 0x0000f003000085a7 */ /* 0x000ea400080010ff */
[----:B--2---:R-:W-:Y:S05]  /*aee0*/  @!P0 BRA `(.L_x_163) ;  /* 0xfffffffc00f08947 */ /* 0x004fea000383ffff */
[----:B------:R-:W-:Y:S05]  /*aef0*/  BRA `(.L_x_59) ;  /* 0xffffff8000687947 */ /* 0x000fea000383ffff */
.L_x_69:
[----:B-1----:R-:W-:-:S04]  /*af00*/  MOV R4, UR7 ;  /* 0x0000000700047c02 */ /* 0x002fc80008000f00 */
[----:B------:R1:W2:Y:S03]  /*af10*/  SYNCS.PHASECHK.TRANS64.TRYWAIT P0, [R4+URZ+0x8], R5 ;  /* 0x00000805040075a7 */ /* 0x0002a600080011ff */
[----:B--2---:R-:W-:Y:S05]  /*af20*/  @!P0 NANOSLEEP.SYNCS 0x989680 ;  /* 0x009896800000895d */ /* 0x004fea0003900000 */
[----:B------:R-:W2:Y:S02]  /*af30*/  @!P0 SYNCS.PHASECHK.TRANS64 P0, [R4+URZ+0x8], R5 ;  /* 0x00000805040085a7 */ /* 0x000ea400080010ff */
[----:B--2---:R-:W-:Y:S05]  /*af40*/  @!P0 BRA `(.L_x_69) ;  /* 0xfffffffc00ec8947 */ /* 0x004fea000383ffff */
[----:B------:R-:W-:Y:S05]  /*af50*/  BRA `(.L_x_68) ;  /* 0xffffff84001c7947 */ /* 0x000fea000383ffff */
.L_x_71:
[----:B------:R-:W-:Y:S01]  /*af60*/  BSSY B0, `(.L_x_164) ;  /* 0x0000006000007945 */ /* 0x000fe20003800000 */
[----:B------:R-:W-:-:S07]  /*af70*/  MOV R15, 0xffffffff ;  /* 0xffffffff000f7802 */ /* 0x000fce0000000f00 */
[----:B-1---5:R-:W-:Y:S05]  /*af80*/  WARPSYNC.COLLECTIVE R15, `(.L_x_165) ;  /* 0x000000000f0c7348 */ /* 0x022fea0003c00000 */
[----:B------:R-:W-:Y:S02]  /*af90*/  ELECT P6, UR79, PT ;  /* 0x00000000004f782f */ /* 0x000fe400038c0000 */
[----:B------:R-:W-:Y:S01]  /*afa0*/  MOV R14, UR79 ;  /* 0x0000004f000e7c02 */ /* 0x000fe20008000f00 */
[----:B-1---5:R-:W-:Y:S10]  /*afb0*/  ENDCOLLECTIVE ;  /* 0x000000000000791b */ /* 0x022ff40003800000 */
.L_x_165:
[----:B------:R-:W-:Y:S05]  /*afc0*/  BSYNC B0 ;  /* 0x0000000000007941 */ /* 0x000fea0003800000 */
.L_x_164:
[----:B------:R-:W-:Y:S05]  /*afd0*/  BRA `(.L_x_166) ;  /* 0xffffff84004c7947 */ /* 0x000fea000383ffff */
.L_x_73:
[----:B-1----:R-:W-:-:S04]  /*afe0*/  MOV R2, UR7 ;  /* 0x0000000700027c02 */ /* 0x002fc80008000f00 */
[----:B------:R1:W2:Y:S03]  /*aff0*/  SYNCS.PHASECHK.TRANS64.TRYWAIT P0, [R2+URZ+0x8], R3 ;  /* 0x00000803020075a7 */ /* 0x0002a600080011ff */
[----:B--2---:R-:W-:Y:S05]  /*b000*/  @!P0 NANOSLEEP.SYNCS 0x989680 ;  /* 0x009896800000895d */ /* 0x004fea0003900000 */
[----:B------:R-:W2:Y:S02]  /*b010*/  @!P0 SYNCS.PHASECHK.TRANS64 P0, [R2+URZ+0x8], R3 ;  /* 0x00000803020085a7 */ /* 0x000ea400080010ff */
[----:B--2---:R-:W-:Y:S05]  /*b020*/  @!P0 BRA `(.L_x_73) ;  /* 0xfffffffc00ec8947 */ /* 0x004fea000383ffff */
[----:B------:R-:W-:Y:S05]  /*b030*/  BRA `(.L_x_72) ;  /* 0xffffff8400507947 */ /* 0x000fea000383ffff */
.L_x_74:
[----:B-1----:R1:W2:Y:S02]  /*b040*/  SYNCS.PHASECHK.TRANS64.TRYWAIT P0, [R0+URZ+0xe0], R5 ;  /* 0x0000e005000075a7 */ /* 0x0022a400080011ff */
[----:B--2---:R-:W-:Y:S05]  /*b050*/  @!P0 NANOSLEEP.SYNCS 0x989680 ;  /* 0x009896800000895d */ /* 0x004fea0003900000 */
[----:B------:R-:W2:Y:S02]  /*b060*/  @!P0 SYNCS.PHASECHK.TRANS64 P0, [R0+URZ+0xe0], R5 ;  /* 0x0000e005000085a7 */ /* 0x000ea400080010ff */
[----:B--2---:R-:W-:Y:S05]  /*b070*/  @!P0 BRA `(.L_x_74) ;  /* 0xfffffffc00f08947 */ /* 0x004fea000383ffff */
[----:B------:R-:W-:Y:S05]  /*b080*/  BRA `(.L_x_167) ;  /* 0xffffff88003c7947 */ /* 0x000fea000383ffff */
.L_x_76:
[----:B------:R-:W-:-:S07]  /*b090*/  MOV R0, UR9 ;  /* 0x0000000900007c02 */ /* 0x000fce0008000f00 */
.L_x_168:
[----:B-1----:R1:W2:Y:S02]  /*b0a0*/  SYNCS.PHASECHK.TRANS64.TRYWAIT P0, [R0+URZ+0x120], R5 ;  /* 0x00012005000075a7 */ /* 0x0022a400080011ff */
[----:B--2---:R-:W-:Y:S05]  /*b0b0*/  @!P0 NANOSLEEP.SYNCS 0x989680 ;  /* 0x009896800000895d */ /* 0x004fea0003900000 */
[----:B------:R-:W2:Y:S02]  /*b0c0*/  @!P0 SYNCS.PHASECHK.TRANS64 P0, [R0+URZ+0x120], R5 ;  /* 0x00012005000085a7 */ /* 0x000ea400080010ff */
[----:B--2---:R-:W-:Y:S05]  /*b0d0*/  @!P0 BRA `(.L_x_168) ;  /* 0xfffffffc00f08947 */ /* 0x004fea000383ffff */
[----:B------:R-:W-:Y:S05]  /*b0e0*/  BRA `(.L_x_169) ;  /* 0xffffff8800887947 */ /* 0x000fea000383ffff */
.L_x_79:
[----:B------:R-:W-:Y:S07]  /*b0f0*/  MOV R0, UR8 ;  /* 0x0000000800007c02 */ /* 0x000fee0008000f00 */
.L_x_170:
[----:B-1----:R1:W2:Y:S02]  /*b100*/  SYNCS.PHASECHK.TRANS64.TRYWAIT P0, [R0+URZ], R5 ;  /* 0x00000005000075a7 */ /* 0x0022a400080011ff */
[----:B--2---:R-:W-:Y:S05]  /*b110*/  @!P0 NANOSLEEP.SYNCS 0x989680 ;  /* 0x009896800000895d */ /* 0x004fea0003900000 */
[----:B------:R-:W2:Y:S02]  /*b120*/  @!P0 SYNCS.PHASECHK.TRANS64 P0, [R0+URZ], R5 ;  /* 0x00000005000085a7 */ /* 0x000ea400080010ff */
[----:B--2---:R-:W-:Y:S05]  /*b130*/  @!P0 BRA `(.L_x_170) ;  /* 0xfffffffc00f08947 */ /* 0x004fea000383ffff */
[----:B------:R-:W-:Y:S05]  /*b140*/  BRA `(.L_x_78) ;  /* 0xffffff88009c7947 */ /* 0x000fea000383ffff */
.L_x_83:
[----:B-1----:R-:W-:-:S07]  /*b150*/  MOV R0, UR8 ;  /* 0x0000000800007c02 */ /* 0x002fce0008000f00 */
.L_x_171:
[----:B-1----:R1:W2:Y:S02]  /*b160*/  SYNCS.PHASECHK.TRANS64.TRYWAIT P0, [R0+URZ], R3 ;  /* 0x00000003000075a7 */ /* 0x0022a400080011ff */
[----:B--2---:R-:W-:Y:S05]  /*b170*/  @!P0 NANOSLEEP.SYNCS 0x989680 ;  /* 0x009896800000895d */ /* 0x004fea0003900000 */
[----:B------:R-:W2:Y:S02]  /*b180*/  @!P0 SYNCS.PHASECHK.TRANS64 P0, [R0+URZ], R3 ;  /* 0x00000003000085a7 */ /* 0x000ea400080010ff */
[----:B--2---:R-:W-:Y:S05]  /*b190*/  @!P0 BRA `(.L_x_171) ;  /* 0xfffffffc00f08947 */ /* 0x004fea000383ffff */
[----:B------:R-:W-:Y:S05]  /*b1a0*/  BRA `(.L_x_172) ;  /* 0xffffff8c00907947 */ /* 0x000fea000383ffff */
.L_x_84:
[----:B------:R-:W-:-:S07]  /*b1b0*/  MOV R0, UR8 ;  /* 0x0000000800007c02 */ /* 0x000fce0008000f00 */
.L_x_173:
[----:B-1----:R1:W2:Y:S02]  /*b1c0*/  SYNCS.PHASECHK.TRANS64.TRYWAIT P0, [R0+URZ], R3 ;  /* 0x00000003000075a7 */ /* 0x0022a400080011ff */
[----:B--2---:R-:W-:Y:S05]  /*b1d0*/  @!P0 NANOSLEEP.SYNCS 0x989680 ;  /* 0x009896800000895d */ /* 0x004fea0003900000 */
[----:B------:R-:W2:Y:S02]  /*b1e0*/  @!P0 SYNCS.PHASECHK.TRANS64 P0, [R0+URZ], R3 ;  /* 0x00000003000085a7 */ /* 0x000ea400080010ff */
[----:B--2---:R-:W-:Y:S05]  /*b1f0*/  @!P0 BRA `(.L_x_173) ;  /* 0xfffffffc00f08947 */ /* 0x004fea000383ffff */
[----:B------:R-:W-:Y:S05]  /*b200*/  BRA `(.L_x_174) ;  /* 0xffffff8c009c7947 */ /* 0x000fea000383ffff */
.L_x_85:
[----:B------:R-:W-:-:S07]  /*b210*/  MOV R0, UR8 ;  /* 0x0000000800007c02 */ /* 0x000fce0008000f00 */
.L_x_175:
[----:B-1----:R1:W2:Y:S02]  /*b220*/  SYNCS.PHASECHK.TRANS64.TRYWAIT P0, [R0+URZ], R3 ;  /* 0x00000003000075a7 */ /* 0x0022a400080011ff */
[----:B--2---:R-:W-:Y:S05]  /*b230*/  @!P0 NANOSLEEP.SYNCS 0x989680 ;  /* 0x009896800000895d */ /* 0x004fea0003900000 */
[----:B------:R-:W2:Y:S02]  /*b240*/  @!P0 SYNCS.PHASECHK.TRANS64 P0, [R0+URZ], R3 ;  /* 0x00000003000085a7 */ /* 0x000ea400080010ff */
[----:B--2---:R-:W-:Y:S05]  /*b250*/  @!P0 BRA `(.L_x_175) ;  /* 0xfffffffc00f08947 */ /* 0x004fea000383ffff */
[----:B------:R-:W-:Y:S05]  /*b260*/  BRA `(.L_x_176) ;  /* 0xffffff8c00a87947 */ /* 0x000fea000383ffff */
.L_x_88:
[----:B------:R-:W-:-:S07]  /*b270*/  MOV R0, UR7 ;  /* 0x0000000700007c02 */ /* 0x000fce0008000f00 */
.L_x_177:
[----:B-1----:R1:W2:Y:S02]  /*b280*/  SYNCS.PHASECHK.TRANS64.TRYWAIT P1, [R0+URZ+0x160], R3 ;  /* 0x00016003000075a7 */ /* 0x0022a400080211ff */
[----:B--2---:R-:W-:Y:S05]  /*b290*/  @!P1 NANOSLEEP.SYNCS 0x989680 ;  /* 0x009896800000995d */ /* 0x004fea0003900000 */
[----:B------:R-:W2:Y:S02]  /*b2a0*/  @!P1 SYNCS.PHASECHK.TRANS64 P1, [R0+URZ+0x160], R3 ;  /* 0x00016003000095a7 */ /* 0x000ea400080210ff */
[----:B--2---:R-:W-:Y:S05]  /*b2b0*/  @!P1 BRA `(.L_x_177) ;  /* 0xfffffffc00f09947 */ /* 0x004fea000383ffff */
[----:B------:R-:W-:Y:S05]  /*b2c0*/  BRA `(.L_x_178) ;  /* 0xffffff8c00f47947 */ /* 0x000fea000383ffff */
.L_x_93:
[----:B--2---:R2:W4:Y:S02]  /*b2d0*/  SYNCS.PHASECHK.TRANS64.TRYWAIT P0, [R0+URZ+0xe0], R3 ;  /* 0x0000e003000075a7 */ /* 0x00452400080011ff */
[----:B----4-:R-:W-:Y:S05]  /*b2e0*/  @!P0 NANOSLEEP.SYNCS 0x989680 ;  /* 0x009896800000895d */ /* 0x010fea0003900000 */
[----:B------:R-:W4:Y:S02]  /*b2f0*/  @!P0 SYNCS.PHASECHK.TRANS64 P0, [R0+URZ+0xe0], R3 ;  /* 0x0000e003000085a7 */ /* 0x000f2400080010ff */
[----:B----4-:R-:W-:Y:S05]  /*b300*/  @!P0 BRA `(.L_x_93) ;  /* 0xfffffffc00f08947 */ /* 0x010fea000383ffff */
[----:B------:R-:W-:Y:S05]  /*b310*/  BRA `(.L_x_179) ;  /* 0xffffff9000f87947 */ /* 0x000fea000383ffff */
.L_x_96:
[----:B------:R-:W-:Y:S07]  /*b320*/  MOV R0, UR5 ;  /* 0x0000000500007c02 */ /* 0x000fee0008000f00 */
.L_x_180:
[----:B--2---:R2:W4:Y:S02]  /*b330*/  SYNCS.PHASECHK.TRANS64.TRYWAIT P0, [R0+URZ+0xd8], R3 ;  /* 0x0000d803000075a7 */ /* 0x00452400080011ff */
[----:B----4-:R-:W-:Y:S05]  /*b340*/  @!P0 NANOSLEEP.SYNCS 0x989680 ;  /* 0x009896800000895d */ /* 0x010fea0003900000 */
[----:B------:R-:W4:Y:S02]  /*b350*/  @!P0 SYNCS.PHASECHK.TRANS64 P0, [R0+URZ+0xd8], R3 ;  /* 0x0000d803000085a7 */ /* 0x000f2400080010ff */
[----:B----4-:R-:W-:Y:S05]  /*b360*/  @!P0 BRA `(.L_x_180) ;  /* 0xfffffffc00f08947 */ /* 0x010fea000383ffff */
[----:B------:R-:W-:Y:S05]  /*b370*/  BRA `(.L_x_95) ;  /* 0xffffff9400d87947 */ /* 0x000fea000383ffff */
.L_x_99:
[----:B------:R-:W-:Y:S07]  /*b380*/  MOV R0, UR16 ;  /* 0x0000001000007c02 */ /* 0x000fee0008000f00 */
.L_x_181:
[----:B-1----:R1:W2:Y:S02]  /*b390*/  SYNCS.PHASECHK.TRANS64.TRYWAIT P0, [R0+URZ+0xb8], R3 ;  /* 0x0000b803000075a7 */ /* 0x0022a400080011ff */
[----:B--2---:R-:W-:Y:S05]  /*b3a0*/  @!P0 NANOSLEEP.SYNCS 0x989680 ;  /* 0x009896800000895d */ /* 0x004fea0003900000 */
[----:B------:R-:W2:Y:S02]  /*b3b0*/  @!P0 SYNCS.PHASECHK.TRANS64 P0, [R0+URZ+0xb8], R3 ;  /* 0x0000b803000085a7 */ /* 0x000ea400080010ff */
[----:B--2---:R-:W-:Y:S05]  /*b3c0*/  @!P0 BRA `(.L_x_181) ;  /* 0xfffffffc00f08947 */ /* 0x004fea000383ffff */
[----:B------:R-:W-:Y:S05]  /*b3d0*/  BRA `(.L_x_182) ;  /* 0xffffff9800507947 */ /* 0x000fea000383ffff */
.L_x_100:
[----:B------:R-:W-:Y:S07]  /*b3e0*/  MOV R3, UR14 ;  /* 0x0000000e00037c02 */ /* 0x000fee0008000f00 */
.L_x_183:
[----:B-1----:R1:W2:Y:S02]  /*b3f0*/  SYNCS.PHASECHK.TRANS64.TRYWAIT P0, [R3+URZ+0xb8], R12 ;  /* 0x0000b80c030075a7 */ /* 0x0022a400080011ff */
[----:B--2---:R-:W-:Y:S05]  /*b400*/  @!P0 NANOSLEEP.SYNCS 0x989680 ;  /* 0x009896800000895d */ /* 0x004fea0003900000 */
[----:B------:R-:W2:Y:S02]  /*b410*/  @!P0 SYNCS.PHASECHK.TRANS64 P0, [R3+URZ+0xb8], R12 ;  /* 0x0000b80c030085a7 */ /* 0x000ea400080010ff */
[----:B--2---:R-:W-:Y:S05]  /*b420*/  @!P0 BRA `(.L_x_183) ;  /* 0xfffffffc00f08947 */ /* 0x004fea000383ffff */
[----:B------:R-:W-:Y:S05]  /*b430*/  BRA `(.L_x_184) ;  /* 0xffffff9800f07947 */ /* 0x000fea000383ffff */
.L_x_102:
[----:B------:R-:W-:-:S07]  /*b440*/  MOV R0, UR4 ;  /* 0x0000000400007c02 */ /* 0x000fce0008000f00 */
.L_x_185:
[----:B-1----:R1:W4:Y:S02]  /*b450*/  SYNCS.PHASECHK.TRANS64.TRYWAIT P0, [R0+URZ], R3 ;  /* 0x00000003000075a7 */ /* 0x00232400080011ff */
[----:B----4-:R-:W-:Y:S05]  /*b460*/  @!P0 NANOSLEEP.SYNCS 0x989680 ;  /* 0x009896800000895d */ /* 0x010fea0003900000 */
[----:B------:R-:W4:Y:S02]  /*b470*/  @!P0 SYNCS.PHASECHK.TRANS64 P0, [R0+URZ], R3 ;  /* 0x00000003000085a7 */ /* 0x000f2400080010ff */
[----:B----4-:R-:W-:Y:S05]  /*b480*/  @!P0 BRA `(.L_x_185) ;  /* 0xfffffffc00f08947 */ /* 0x010fea000383ffff */
[----:B------:R-:W-:Y:S05]  /*b490*/  BRA `(.L_x_186) ;  /* 0xffffff9c007c7947 */ /* 0x000fea000383ffff */
.L_x_103:
[----:B------:R-:W-:-:S07]  /*b4a0*/  MOV R0, UR4 ;  /* 0x0000000400007c02 */ /* 0x000fce0008000f00 */
.L_x_187:
[----:B-1----:R1:W4:Y:S02]  /*b4b0*/  SYNCS.PHASECHK.TRANS64.TRYWAIT P0, [R0+URZ], R3 ;  /* 0x00000003000075a7 */ /* 0x00232400080011ff */
[----:B----4-:R-:W-:Y:S05]  /*b4c0*/  @!P0 NANOSLEEP.SYNCS 0x989680 ;  /* 0x009896800000895d */ /* 0x010fea0003900000 */
[----:B------:R-:W4:Y:S02]  /*b4d0*/  @!P0 SYNCS.PHASECHK.TRANS64 P0, [R0+URZ], R3 ;  /* 0x00000003000085a7 */ /* 0x000f2400080010ff */
[----:B----4-:R-:W-:Y:S05]  /*b4e0*/  @!P0 BRA `(.L_x_187) ;  /* 0xfffffffc00f08947 */ /* 0x010fea000383ffff */
[----:B------:R-:W-:Y:S05]  /*b4f0*/  BRA `(.L_x_188) ;  /* 0xffffff9c00887947 */ /* 0x000fea000383ffff */
.L_x_105:
[----:B-1----:R1:W3:Y:S02]  /*b500*/  SYNCS.PHASECHK.TRANS64.TRYWAIT P0, [R0+URZ+0xe0], R3 ;  /* 0x0000e003000075a7 */ /* 0x0022e400080011ff */
[----:B---3--:R-:W-:Y:S05]  /*b510*/  @!P0 NANOSLEEP.SYNCS 0x989680 ;  /* 0x009896800000895d */ /* 0x008fea0003900000 */
[----:B------:R-:W3:Y:S02]  /*b520*/  @!P0 SYNCS.PHASECHK.TRANS64 P0, [R0+URZ+0xe0], R3 ;  /* 0x0000e003000085a7 */ /* 0x000ee400080010ff */
[----:B---3--:R-:W-:Y:S05]  /*b530*/  @!P0 BRA `(.L_x_105) ;  /* 0xfffffffc00f08947 */ /* 0x008fea000383ffff */
[----:B------:R-:W-:Y:S05]  /*b540*/  BRA `(.L_x_189) ;  /* 0xffffffa000487947 */ /* 0x000fea000383ffff */
.L_x_119:
[----:B-1----:R1:W3:Y:S02]  /*b550*/  SYNCS.PHASECHK.TRANS64.TRYWAIT P0, [R3+URZ+0xa0], R0 ;  /* 0x0000a000030075a7 */ /* 0x0022e400080011ff */
[----:B---3--:R-:W-:Y:S05]  /*b560*/  @!P0 NANOSLEEP.SYNCS 0x989680 ;  /* 0x009896800000895d */ /* 0x008fea0003900000 */
[----:B------:R-:W3:Y:S02]  /*b570*/  @!P0 SYNCS.PHASECHK.TRANS64 P0, [R3+URZ+0xa0], R0 ;  /* 0x0000a000030085a7 */ /* 0x000ee400080010ff */
[----:B---3--:R-:W-:Y:S05]  /*b580*/  @!P0 BRA `(.L_x_119) ;  /* 0xfffffffc00f08947 */ /* 0x008fea000383ffff */
[----:B------:R-:W-:Y:S05]  /*b590*/  BRA `(.L_x_118) ;  /* 0xffffffac00c47947 */ /* 0x000fea000383ffff */
.L_x_122:
[----:B-1----:R1:W3:Y:S02]  /*b5a0*/  SYNCS.PHASECHK.TRANS64.TRYWAIT P0, [R71+URZ+0x100], R0 ;  /* 0x00010000470075a7 */ /* 0x0022e400080011ff */
[----:B---3--:R-:W-:Y:S05]  /*b5b0*/  @!P0 NANOSLEEP.SYNCS 0x989680 ;  /* 0x009896800000895d */ /* 0x008fea0003900000 */
[----:B------:R-:W3:Y:S02]  /*b5c0*/  @!P0 SYNCS.PHASECHK.TRANS64 P0, [R71+URZ+0x100], R0 ;  /* 0x00010000470085a7 */ /* 0x000ee400080010ff */
[----:B---3--:R-:W-:Y:S05]  /*b5d0*/  @!P0 BRA `(.L_x_122) ;  /* 0xfffffffc00f08947 */ /* 0x008fea000383ffff */
[----:B------:R-:W-:Y:S05]  /*b5e0*/  BRA `(.L_x_121) ;  /* 0xffffffb000207947 */ /* 0x000fea000383ffff */
        .weak           $__internal_0_$__cuda_sm10x_tcgen05_guardrail_trap_col_being_dealloced_not_returned_by_alloc
        .type           $__internal_0_$__cuda_sm10x_tcgen05_guardrail_trap_col_being_dealloced_not_returned_by_alloc,@function
        .size           $__internal_0_$__cuda_sm10x_tcgen05_guardrail_trap_col_being_dealloced_not_returned_by_alloc,($__internal_1_$__cuda_sm10x_tcgen05_guardrail_trap_phase_invalid_during_alloc - $__internal_0_$__cuda_sm10x_tcgen05_guardrail_trap_col_being_dealloced_not_returned_by_alloc)
$__internal_0_$__cuda_sm10x_tcgen05_guardrail_trap_col_being_dealloced_not_returned_by_alloc:
[----:B------:R-:W-:Y:S05]  /*b5f0*/  BPT.TRAP 0x1 ;  /* 0x000000040000795c */ /* 0x000fea0000300000 */
[----:B------:R-:W-:-:S04]  /*b600*/  HFMA2 R3, -RZ, RZ, 0, 0 ;  /* 0x00000000ff037431 */ /* 0x000fc800000001ff */
[----:B------:R-:W-:Y:S05]  /*b610*/  RET.REL.NODEC R2 `(_ZN7cutlass13device_kernelINS_4gemm6kernel13GemmUniversalIN4cute5tupleIJiiiiEEENS1_10collective13CollectiveMmaINS1_35MainloopSm100TmaUmmaWarpSpecializedILi10ELi2ELi4ENS5_IJNS4_1CILi2EEENSA_ILi1EEESC_EEEEENS5_IJNSA_ILi256EEENSA_ILi64EEESG_EEENS_6half_tENS5_IJlSC_lEEESI_SJ_NS4_8TiledMMAINS4_8MMA_AtomIJNS4_26SM100_MMA_F16BF16_2x1SM_SSISI_SI_fLi256ELi64ELNS4_4UMMA5MajorE0ELSO_0ELNSN_7ScaleInE0ELSP_0EEEEEENS4_6LayoutINS5_IJSC_SC_SC_EEENS5_IJNSA_ILi0EEESU_SU_EEEEENS5_IJNS4_10UnderscoreESX_SX_EEEEENS4_18SM100_TMA_2SM_LOADENS4_14ComposedLayoutINS4_7SwizzleILi3ELi4ELi3EEENS4_18smem_ptr_flag_bitsILi16EEENSS_INS5_IJNSA_ILi8EEESG_EEENS5_IJSG_SC_EEEEEEEvNS4_8identityES10_S1A_vS1B_EENS_8epilogue10collective18CollectiveEpilogueINS1D_23Sm100TmaWarpSpecializedILi3ELi2ELi32ELb1ELb0EEEJNS5_IJNSA_ILi128EEESG_SG_EEENS5_IJNSS_IS1I_SC_EENSS_INSA_ILi32EEESC_EEEEESI_SJ_SI_SJ_NS1D_6fusion15FusionCallbacksIS1H_NS1O_13LinCombEltActINS1D_6thread4GELUESI_fSI_fLNS_15FloatRoundStyleE2EEES1J_S1N_JEEENS4_5SM1004TMEM4LOAD26SM100_TMEM_LOAD_32dp32b32xENS4_13SM90_TMA_LOADENS11_INS12_ILi2ELi4ELi3EEES15_NSS_INS5_IJS16_S1L_EEENS5_IJS1L_SC_EEEEEEENS4_39AutoVectorizingCopyWithAssumedAlignmentILi128EEENS4_14SM90_TMA_STOREES25_S27_S27_EEEvvEEEEvNT_6ParamsE) ;  /* 0xffffff4802787950 */ /* 0x000fea0003c3ffff */
        .weak           $__internal_1_$__cuda_sm10x_tcgen05_guardrail_trap_phase_invalid_during_alloc
        .type           $__internal_1_$__cuda_sm10x_tcgen05_guardrail_trap_phase_invalid_during_alloc,@function
        .size           $__internal_1_$__cuda_sm10x_tcgen05_guardrail_trap_phase_invalid_during_alloc,($__internal_2_$__cuda_sm10x_tcgen05_guardrail_trap_unallocated_columns_being_dealloced - $__internal_1_$__cuda_sm10x_tcgen05_guardrail_trap_phase_invalid_during_alloc)
$__internal_1_$__cuda_sm10x_tcgen05_guardrail_trap_phase_invalid_during_alloc:
[----:B------:R-:W-:Y:S05]  /*b620*/  BPT.TRAP 0x1 ;  /* 0x000000040000795c */ /* 0x000fea0000300000 */
[----:B------:R-:W-:-:S04]  /*b630*/  MOV R3, 0x0 ;  /* 0x0000000000037802 */ /* 0x000fc80000000f00 */
[----:B------:R-:W-:Y:S05]  /*b640*/  RET.REL.NODEC R2 `(_ZN7cutlass13device_kernelINS_4gemm6kernel13GemmUniversalIN4cute5tupleIJiiiiEEENS1_10collective13CollectiveMmaINS1_35MainloopSm100TmaUmmaWarpSpecializedILi10ELi2ELi4ENS5_IJNS4_1CILi2EEENSA_ILi1EEESC_EEEEENS5_IJNSA_ILi256EEENSA_ILi64EEESG_EEENS_6half_tENS5_IJlSC_lEEESI_SJ_NS4_8TiledMMAINS4_8MMA_AtomIJNS4_26SM100_MMA_F16BF16_2x1SM_SSISI_SI_fLi256ELi64ELNS4_4UMMA5MajorE0ELSO_0ELNSN_7ScaleInE0ELSP_0EEEEEENS4_6LayoutINS5_IJSC_SC_SC_EEENS5_IJNSA_ILi0EEESU_SU_EEEEENS5_IJNS4_10UnderscoreESX_SX_EEEEENS4_18SM100_TMA_2SM_LOADENS4_14ComposedLayoutINS4_7SwizzleILi3ELi4ELi3EEENS4_18smem_ptr_flag_bitsILi16EEENSS_INS5_IJNSA_ILi8EEESG_EEENS5_IJSG_SC_EEEEEEEvNS4_8identityES10_S1A_vS1B_EENS_8epilogue10collective18CollectiveEpilogueINS1D_23Sm100TmaWarpSpecializedILi3ELi2ELi32ELb1ELb0EEEJNS5_IJNSA_ILi128EEESG_SG_EEENS5_IJNSS_IS1I_SC_EENSS_INSA_ILi32EEESC_EEEEESI_SJ_SI_SJ_NS1D_6fusion15FusionCallbacksIS1H_NS1O_13LinCombEltActINS1D_6thread4GELUESI_fSI_fLNS_15FloatRoundStyleE2EEES1J_S1N_JEEENS4_5SM1004TMEM4LOAD26SM100_TMEM_LOAD_32dp32b32xENS4_13SM90_TMA_LOADENS11_INS12_ILi2ELi4ELi3EEES15_NSS_INS5_IJS16_S1L_EEENS5_IJS1L_SC_EEEEEEENS4_39AutoVectorizingCopyWithAssumedAlignmentILi128EEENS4_14SM90_TMA_STOREES25_S27_S27_EEEvvEEEEvNT_6ParamsE) ;  /* 0xffffff48026c7950 */ /* 0x000fea0003c3ffff */
        .weak           $__internal_2_$__cuda_sm10x_tcgen05_guardrail_trap_unallocated_columns_being_dealloced
        .type           $__internal_2_$__cuda_sm10x_tcgen05_guardrail_trap_unallocated_columns_being_dealloced,@function
        .size           $__internal_2_$__cuda_sm10x_tcgen05_guardrail_trap_unallocated_columns_being_dealloced,(.L_x_191 - $__internal_2_$__cuda_sm10x_tcgen05_guardrail_trap_unallocated_columns_being_dealloced)
$__internal_2_$__cuda_sm10x_tcgen05_guardrail_trap_unallocated_columns_being_dealloced:
[----:B------:R-:W-:Y:S05]  /*b650*/  BPT.TRAP 0x1 ;  /* 0x000000040000795c */ /* 0x000fea0000300000 */
[----:B------:R-:W-:-:S04]  /*b660*/  HFMA2 R3, -RZ, RZ, 0, 0 ;  /* 0x00000000ff037431 */ /* 0x000fc800000001ff */
[----:B------:R-:W-:Y:S05]  /*b670*/  RET.REL.NODEC R2 `(_ZN7cutlass13device_kernelINS_4gemm6kernel13GemmUniversalIN4cute5tupleIJiiiiEEENS1_10collective13CollectiveMmaINS1_35MainloopSm100TmaUmmaWarpSpecializedILi10ELi2ELi4ENS5_IJNS4_1CILi2EEENSA_ILi1EEESC_EEEEENS5_IJNSA_ILi256EEENSA_ILi64EEESG_EEENS_6half_tENS5_IJlSC_lEEESI_SJ_NS4_8TiledMMAINS4_8MMA_AtomIJNS4_26SM100_MMA_F16BF16_2x1SM_SSISI_SI_fLi256ELi64ELNS4_4UMMA5MajorE0ELSO_0ELNSN_7ScaleInE0ELSP_0EEEEEENS4_6LayoutINS5_IJSC_SC_SC_EEENS5_IJNSA_ILi0EEESU_SU_EEEEENS5_IJNS4_10UnderscoreESX_SX_EEEEENS4_18SM100_TMA_2SM_LOADENS4_14ComposedLayoutINS4_7SwizzleILi3ELi4ELi3EEENS4_18smem_ptr_flag_bitsILi16EEENSS_INS5_IJNSA_ILi8EEESG_EEENS5_IJSG_SC_EEEEEEEvNS4_8identityES10_S1A_vS1B_EENS_8epilogue10collective18CollectiveEpilogueINS1D_23Sm100TmaWarpSpecializedILi3ELi2ELi32ELb1ELb0EEEJNS5_IJNSA_ILi128EEESG_SG_EEENS5_IJNSS_IS1I_SC_EENSS_INSA_ILi32EEESC_EEEEESI_SJ_SI_SJ_NS1D_6fusion15FusionCallbacksIS1H_NS1O_13LinCombEltActINS1D_6thread4GELUESI_fSI_fLNS_15FloatRoundStyleE2EEES1J_S1N_JEEENS4_5SM1004TMEM4LOAD26SM100_TMEM_LOAD_32dp32b32xENS4_13SM90_TMA_LOADENS11_INS12_ILi2ELi4ELi3EEES15_NSS_INS5_IJS16_S1L_EEENS5_IJS1L_SC_EEEEEEENS4_39AutoVectorizingCopyWithAssumedAlignmentILi128EEENS4_14SM90_TMA_STOREES25_S27_S27_EEEvvEEEEvNT_6ParamsE) ;  /* 0xffffff4802607950 */ /* 0x000fea0003c3ffff */
.L_x_190:
[----:B------:R-:W-:-:S00]  /*b680*/  BRA `(.L_x_190) ;  /* 0xfffffffc00fc7947 */ /* 0x000fc0000383ffff */
[----:B------:R-:W-:-:S00]  /*b690*/  NOP ;  /* 0x0000000000007918 */ /* 0x000fc00000000000 */
        /* <DEDUP_REMOVED lines=14> */
.L_x_191:


//--------------------- .nv.global.init           --------------------------
	.section	.nv.global.init,"aw",@progbits
.nv.global.init:
	.type		$str$27,@object
	.size		$str$27,($str$28 - $str$27)
$str$27:
        /*0000*/ 	.byte	0x28, 0x61, 0x64, 0x64, 0x72, 0x65, 0x73, 0x73, 0x20, 0x26, 0x20, 0x6d, 0x61, 0x73, 0x6b, 0x29
        /*0010*/ 	.byte	0x20, 0x3d, 0x3d, 0x20, 0x30, 0x00
	.type		$str$28,@object
	.size		$str$28,($str$26 - $str$28)
$str$28:
        /*0016*/ 	.byte	0x2f, 0x74, 0x6d, 0x70, 0x2f, 0x63, 0x75, 0x74, 0x6c, 0x61, 0x73, 0x73, 0x5f, 0x73, 0x77, 0x65
        /*0026*/ 	.byte	0x65, 0x70, 0x5f, 0x73, 0x72, 0x63, 0x2f, 0x69, 0x6e, 0x63, 0x6c, 0x75, 0x64, 0x65, 0x2f, 0x63
        /*0036*/ 	.byte	0x75, 0x74, 0x65, 0x2f, 0x70, 0x6f, 0x69, 0x6e, 0x74, 0x65, 0x72, 0x5f, 0x66, 0x6c, 0x61, 0x67
        /*0046*/ 	.byte	0x67, 0x65, 0x64, 0x2e, 0x68, 0x70, 0x70, 0x00
	.type		$str$26,@object
	.size		$str$26,($str$25 - $str$26)
$str$26:
        /*004e*/ 	.byte	0x2f, 0x74, 0x6d, 0x70, 0x2f, 0x63, 0x75, 0x74, 0x6c, 0x61, 0x73, 0x73, 0x5f, 0x73, 0x77, 0x65
        /*005e*/ 	.byte	0x65, 0x70, 0x5f, 0x73, 0x72, 0x63, 0x2f, 0x69, 0x6e, 0x63, 0x6c, 0x75, 0x64, 0x65, 0x2f, 0x63
        /*006e*/ 	.byte	0x75, 0x74, 0x65, 0x2f, 0x61, 0x74, 0x6f, 0x6d, 0x2f, 0x63, 0x6f, 0x70, 0x79, 0x5f, 0x74, 0x72
        /*007e*/ 	.byte	0x61, 0x69, 0x74, 0x73, 0x5f, 0x73, 0x6d, 0x31, 0x30, 0x30, 0x2e, 0x68, 0x70, 0x70, 0x00
	.type		$str$25,@object
	.size		$str$25,(__unnamed_1 - $str$25)
$str$25:
        /*008d*/ 	.byte	0x28, 0x28, 0x75, 0x69, 0x6e, 0x74, 0x33, 0x32, 0x5f, 0x74, 0x28, 0x74, 0x68, 0x72, 0x65, 0x61
        /*009d*/ 	.byte	0x64, 0x49, 0x64, 0x78, 0x2e, 0x78, 0x29, 0x20, 0x2f, 0x20, 0x33, 0x32, 0x29, 0x20, 0x25, 0x20
        /*00ad*/ 	.byte	0x34, 0x29, 0x20, 0x3d, 0x3d, 0x20, 0x28, 0x28, 0x28, 0x74, 0x6d, 0x65, 0x6d, 0x5f, 0x61, 0x64
        /*00bd*/ 	.byte	0x64, 0x72, 0x20, 0x3e, 0x3e, 0x20, 0x31, 0x36, 0x29, 0x20, 0x2f, 0x20, 0x33, 0x32, 0x29, 0x20
        /*00cd*/ 	.byte	0x25, 0x20, 0x34, 0x29, 0x00
	.type		__unnamed_1,@object
	.size		__unnamed_1,(__unnamed_2 - __unnamed_1)
__unnamed_1:
        /*00d2*/ 	.byte	0x61, 0x75, 0x74, 0x6f, 0x20, 0x63, 0x75, 0x74, 0x65, 0x3a, 0x3a, 0x61, 0x73, 0x5f, 0x70, 0x6f
        /* <DEDUP_REMOVED lines=24> */
        /*0262*/ 	.byte	0x3e, 0x3e, 0x3e, 0x3e, 0x5d, 0x00
	.type		__unnamed_2,@object
	.size		__unnamed_2,(.L_2 - __unnamed_2)
__unnamed_2:
        /* <DEDUP_REMOVED lines=42> */
        /*0508*/ 	.byte	0x3e, 0x3e, 0x5d, 0x00
.L_2:


//--------------------- .nv.shared._ZN7cutlass13device_kernelINS_4gemm6kernel13GemmUniversalIN4cute5tupleIJiiiiEEENS1_10collective13CollectiveMmaINS1_35MainloopSm100TmaUmmaWarpSpecializedILi10ELi2ELi4ENS5_IJNS4_1CILi2EEENSA_ILi1EEESC_EEEEENS5_IJNSA_ILi256EEENSA_ILi64EEESG_EEENS_6half_tENS5_IJlSC_lEEESI_SJ_NS4_8TiledMMAINS4_8MMA_AtomIJNS4_26SM100_MMA_F16BF16_2x1SM_SSISI_SI_fLi256ELi64ELNS4_4UMMA5MajorE0ELSO_0ELNSN_7ScaleInE0ELSP_0EEEEEENS4_6LayoutINS5_IJSC_SC_SC_EEENS5_IJNSA_ILi0EEESU_SU_EEEEENS5_IJNS4_10UnderscoreESX_SX_EEEEENS4_18SM100_TMA_2SM_LOADENS4_14ComposedLayoutINS4_7SwizzleILi3ELi4ELi3EEENS4_18smem_ptr_flag_bitsILi16EEENSS_INS5_IJNSA_ILi8EEESG_EEENS5_IJSG_SC_EEEEEEEvNS4_8identityES10_S1A_vS1B_EENS_8epilogue10collective18CollectiveEpilogueINS1D_23Sm100TmaWarpSpecializedILi3ELi2ELi32ELb1ELb0EEEJNS5_IJNSA_ILi128EEESG_SG_EEENS5_IJNSS_IS1I_SC_EENSS_INSA_ILi32EEESC_EEEEESI_SJ_SI_SJ_NS1D_6fusion15FusionCallbacksIS1H_NS1O_13LinCombEltActINS1D_6thread4GELUESI_fSI_fLNS_15FloatRoundStyleE2EEES1J_S1N_JEEENS4_5SM1004TMEM4LOAD26SM100_TMEM_LOAD_32dp32b32xENS4_13SM90_TMA_LOADENS11_INS12_ILi2ELi4ELi3EEES15_NSS_INS5_IJS16_S1L_EEENS5_IJS1L_SC_EEEEEEENS4_39AutoVectorizingCopyWithAssumedAlignmentILi128EEENS4_14SM90_TMA_STOREES25_S27_S27_EEEvvEEEEvNT_6ParamsE --------------------------
	.section	.nv.shared._ZN7cutlass13device_kernelINS_4gemm6kernel13GemmUniversalIN4cute5tupleIJiiiiEEENS1_10collective13CollectiveMmaINS1_35MainloopSm100TmaUmmaWarpSpecializedILi10ELi2ELi4ENS5_IJNS4_1CILi2EEENSA_ILi1EEESC_EEEEENS5_IJNSA_ILi256EEENSA_ILi64EEESG_EEENS_6half_tENS5_IJlSC_lEEESI_SJ_NS4_8TiledMMAINS4_8MMA_AtomIJNS4_26SM100_MMA_F16BF16_2x1SM_SSISI_SI_fLi256ELi64ELNS4_4UMMA5MajorE0ELSO_0ELNSN_7ScaleInE0ELSP_0EEEEEENS4_6LayoutINS5_IJSC_SC_SC_EEENS5_IJNSA_ILi0EEESU_SU_EEEEENS5_IJNS4_10UnderscoreESX_SX_EEEEENS4_18SM100_TMA_2SM_LOADENS4_14ComposedLayoutINS4_7SwizzleILi3ELi4ELi3EEENS4_18smem_ptr_flag_bitsILi16EEENSS_INS5_IJNSA_ILi8EEESG_EEENS5_IJSG_SC_EEEEEEEvNS4_8identityES10_S1A_vS1B_EENS_8epilogue10collective18CollectiveEpilogueINS1D_23Sm100TmaWarpSpecializedILi3ELi2ELi32ELb1ELb0EEEJNS5_IJNSA_ILi128EEESG_SG_EEENS5_IJNSS_IS1I_SC_EENSS_INSA_ILi32EEESC_EEEEESI_SJ_SI_SJ_NS1D_6fusion15FusionCallbacksIS1H_NS1O_13LinCombEltActINS1D_6thread4GELUESI_fSI_fLNS_15FloatRoundStyleE2EEES1J_S1N_JEEENS4_5SM1004TMEM4LOAD26SM100_TMEM_LOAD_32dp32b32xENS4_13SM90_TMA_LOADENS11_INS12_ILi2ELi4ELi3EEES15_NSS_INS5_IJS16_S1L_EEENS5_IJS1L_SC_EEEEEEENS4_39AutoVectorizingCopyWithAssumedAlignmentILi128EEENS4_14SM90_TMA_STOREES25_S27_S27_EEEvvEEEEvNT_6ParamsE,"aw",@nobits
	.sectionflags	@""
	.align	16
	.zero		1024


//--------------------- .nv.shared.reserved.0     --------------------------
	.section	.nv.shared.reserved.0,"aw",@nobits
	.weak		__nv_reservedSMEM_offset_0_alias
	.size		__nv_reservedSMEM_offset_0_alias, 0, 64
	.other		__nv_reservedSMEM_offset_0_alias,@"STO_CUDA_RESERVED_SHARED STV_DEFAULT"
__nv_reservedSMEM_offset_0_alias:
	.zero		0
.nv.shared.reserved.0:
	.zero		64
	.weak		__nv_reservedSMEM_tcgen05_partition
	.type		__nv_reservedSMEM_tcgen05_partition,@object
	.size		__nv_reservedSMEM_tcgen05_partition,(.L_0 - __nv_reservedSMEM_tcgen05_partition)
__nv_reservedSMEM_tcgen05_partition:
	.zero		32
.L_0:


//--------------------- .nv.global                --------------------------
	.section	.nv.global,"aw",@nobits
.nv.global:
	.type		_ZN39_INTERNAL_1f77b8e1_4_k_cu_df38961c_29654cute1_E,@object
	.size		_ZN39_INTERNAL_1f77b8e1_4_k_cu_df38961c_29654cute1_E,(_ZN39_INTERNAL_1f77b8e1_4_k_cu_df38961c_29654cuda3std3__45__cpo6cbeginE - _ZN39_INTERNAL_1f77b8e1_4_k_cu_df38961c_29654cute1_E)
_ZN39_INTERNAL_1f77b8e1_4_k_cu_df38961c_29654cute1_E:
	.zero		1
	.type		_ZN39_INTERNAL_1f77b8e1_4_k_cu_df38961c_29654cuda3std3__45__cpo6cbeginE,@object
	.size		_ZN39_INTERNAL_1f77b8e1_4_k_cu_df38961c_29654cuda3std3__45__cpo6cbeginE,(_ZN39_INTERNAL_1f77b8e1_4_k_cu_df38961c_29654cuda3std3__48in_placeE - _ZN39_INTERNAL_1f77b8e1_4_k_cu_df38961c_29654cuda3std3__45__cpo6cbeginE)
_ZN39_INTERNAL_1f77b8e1_4_k_cu_df38961c_29654cuda3std3__45__cpo6cbeginE:
	.zero		1
	.type		_ZN39_INTERNAL_1f77b8e1_4_k_cu_df38961c_29654cuda3std3__48in_placeE,@object
	.size		_ZN39_INTERNAL_1f77b8e1_4_k_cu_df38961c_29654cuda3std3__48in_placeE,(_ZN39_INTERNAL_1f77b8e1_4_k_cu_df38961c_29654cuda3std6ranges3__45__cpo9iter_moveE - _ZN39_INTERNAL_1f77b8e1_4_k_cu_df38961c_29654cuda3std3__48in_placeE)
_ZN39_INTERNAL_1f77b8e1_4_k_cu_df38961c_29654cuda3std3__48in_placeE:
	.zero		1
	.type		_ZN39_INTERNAL_1f77b8e1_4_k_cu_df38961c_29654cuda3std6ranges3__45__cpo9iter_moveE,@object
	.size		_ZN39_INTERNAL_1f77b8e1_4_k_cu_df38961c_29654cuda3std6ranges3__45__cpo9iter_moveE,(_ZN39_INTERNAL_1f77b8e1_4_k_cu_df38961c_29654cuda3std3__45__cpo5beginE - _ZN39_INTERNAL_1f77b8e1_4_k_cu_df38961c_29654cuda3std6ranges3__45__cpo9iter_moveE)
_ZN39_INTERNAL_1f77b8e1_4_k_cu_df38961c_29654cuda3std6ranges3__45__cpo9iter_moveE:
	.zero		1
	.type		_ZN39_INTERNAL_1f77b8e1_4_k_cu_df38961c_29654cuda3std3__45__cpo5beginE,@object
	.size		_ZN39_INTERNAL_1f77b8e1_4_k_cu_df38961c_29654cuda3std3__45__cpo5beginE,(_ZN39_INTERNAL_1f77b8e1_4_k_cu_df38961c_29654cuda3std3__441_GLOBAL__N__1f77b8e1_4_k_cu_df38961c_29656ignoreE - _ZN39_INTERNAL_1f77b8e1_4_k_cu_df38961c_29654cuda3std3__45__cpo5beginE)
_ZN39_INTERNAL_1f77b8e1_4_k_cu_df38961c_29654cuda3std3__45__cpo5beginE:
	.zero		1
	.type		_ZN39_INTERNAL_1f77b8e1_4_k_cu_df38961c_29654cuda3std3__441_GLOBAL__N__1f77b8e1_4_k_cu_df38961c_29656ignoreE,@object
	.size		_ZN39_INTERNAL_1f77b8e1_4_k_cu_df38961c_29654cuda3std3__441_GLOBAL__N__1f77b8e1_4_k_cu_df38961c_29656ignoreE,(_ZN39_INTERNAL_1f77b8e1_4_k_cu_df38961c_29654cute7productE - _ZN39_INTERNAL_1f77b8e1_4_k_cu_df38961c_29654cuda3std3__441_GLOBAL__N__1f77b8e1_4_k_cu_df38961c_29656ignoreE)
_ZN39_INTERNAL_1f77b8e1_4_k_cu_df38961c_29654cuda3std3__441_GLOBAL__N__1f77b8e1_4_k_cu_df38961c_29656ignoreE:
	.zero		1
	.type		_ZN39_INTERNAL_1f77b8e1_4_k_cu_df38961c_29654cute7productE,@object
	.size		_ZN39_INTERNAL_1f77b8e1_4_k_cu_df38961c_29654cute7productE,(_ZN39_INTERNAL_1f77b8e1_4_k_cu_df38961c_29654cuda3std3__45__cpo3endE - _ZN39_INTERNAL_1f77b8e1_4_k_cu_df38961c_29654cute7productE)
_ZN39_INTERNAL_1f77b8e1_4_k_cu_df38961c_29654cute7productE:
	.zero		1
	.type		_ZN39_INTERNAL_1f77b8e1_4_k_cu_df38961c_29654cuda3std3__45__cpo3endE,@object
	.size		_ZN39_INTERNAL_1f77b8e1_4_k_cu_df38961c_29654cuda3std3__45__cpo3endE,(_ZN39_INTERNAL_1f77b8e1_4_k_cu_df38961c_29654cuda3std3__419piecewise_constructE - _ZN39_INTERNAL_1f77b8e1_4_k_cu_df38961c_29654cuda3std3__45__cpo3endE)
_ZN39_INTERNAL_1f77b8e1_4_k_cu_df38961c_29654cuda3std3__45__cpo3endE:
	.zero		1
	.type		_ZN39_INTERNAL_1f77b8e1_4_k_cu_df38961c_29654cuda3std3__419piecewise_constructE,@object
	.size		_ZN39_INTERNAL_1f77b8e1_4_k_cu_df38961c_29654cuda3std3__419piecewise_constructE,(_ZN39_INTERNAL_1f77b8e1_4_k_cu_df38961c_29654cuda3std3__45__cpo4cendE - _ZN39_INTERNAL_1f77b8e1_4_k_cu_df38961c_29654cuda3std3__419piecewise_constructE)
_ZN39_INTERNAL_1f77b8e1_4_k_cu_df38961c_29654cuda3std3__419piecewise_constructE:
	.zero		1
	.type		_ZN39_INTERNAL_1f77b8e1_4_k_cu_df38961c_29654cuda3std3__45__cpo4cendE,@object
	.size		_ZN39_INTERNAL_1f77b8e1_4_k_cu_df38961c_29654cuda3std3__45__cpo4cendE,(_ZN39_INTERNAL_1f77b8e1_4_k_cu_df38961c_29654cuda3std6ranges3__45__cpo4swapE - _ZN39_INTERNAL_1f77b8e1_4_k_cu_df38961c_29654cuda3std3__45__cpo4cendE)
_ZN39_INTERNAL_1f77b8e1_4_k_cu_df38961c_29654cuda3std3__45__cpo4cendE:
	.zero		1
	.type		_ZN39_INTERNAL_1f77b8e1_4_k_cu_df38961c_29654cuda3std6ranges3__45__cpo4swapE,@object
	.size		_ZN39_INTERNAL_1f77b8e1_4_k_cu_df38961c_29654cuda3std6ranges3__45__cpo4swapE,(.L_10 - _ZN39_INTERNAL_1f77b8e1_4_k_cu_df38961c_29654cuda3std6ranges3__45__cpo4swapE)
_ZN39_INTERNAL_1f77b8e1_4_k_cu_df38961c_29654cuda3std6ranges3__45__cpo4swapE:
	.zero		1
.L_10:


//--------------------- .nv.constant0._ZN7cutlass13device_kernelINS_4gemm6kernel13GemmUniversalIN4cute5tupleIJiiiiEEENS1_10collective13CollectiveMmaINS1_35MainloopSm100TmaUmmaWarpSpecializedILi10ELi2ELi4ENS5_IJNS4_1CILi2EEENSA_ILi1EEESC_EEEEENS5_IJNSA_ILi256EEENSA_ILi64EEESG_EEENS_6half_tENS5_IJlSC_lEEESI_SJ_NS4_8TiledMMAINS4_8MMA_AtomIJNS4_26SM100_MMA_F16BF16_2x1SM_SSISI_SI_fLi256ELi64ELNS4_4UMMA5MajorE0ELSO_0ELNSN_7ScaleInE0ELSP_0EEEEEENS4_6LayoutINS5_IJSC_SC_SC_EEENS5_IJNSA_ILi0EEESU_SU_EEEEENS5_IJNS4_10UnderscoreESX_SX_EEEEENS4_18SM100_TMA_2SM_LOADENS4_14ComposedLayoutINS4_7SwizzleILi3ELi4ELi3EEENS4_18smem_ptr_flag_bitsILi16EEENSS_INS5_IJNSA_ILi8EEESG_EEENS5_IJSG_SC_EEEEEEEvNS4_8identityES10_S1A_vS1B_EENS_8epilogue10collective18CollectiveEpilogueINS1D_23Sm100TmaWarpSpecializedILi3ELi2ELi32ELb1ELb0EEEJNS5_IJNSA_ILi128EEESG_SG_EEENS5_IJNSS_IS1I_SC_EENSS_INSA_ILi32EEESC_EEEEESI_SJ_SI_SJ_NS1D_6fusion15FusionCallbacksIS1H_NS1O_13LinCombEltActINS1D_6thread4GELUESI_fSI_fLNS_15FloatRoundStyleE2EEES1J_S1N_JEEENS4_5SM1004TMEM4LOAD26SM100_TMEM_LOAD_32dp32b32xENS4_13SM90_TMA_LOADENS11_INS12_ILi2ELi4ELi3EEES15_NSS_INS5_IJS16_S1L_EEENS5_IJS1L_SC_EEEEEEENS4_39AutoVectorizingCopyWithAssumedAlignmentILi128EEENS4_14SM90_TMA_STOREES25_S27_S27_EEEvvEEEEvNT_6ParamsE --------------------------
	.section	.nv.constant0._ZN7cutlass13device_kernelINS_4gemm6kernel13GemmUniversalIN4cute5tupleIJiiiiEEENS1_10collective13CollectiveMmaINS1_35MainloopSm100TmaUmmaWarpSpecializedILi10ELi2ELi4ENS5_IJNS4_1CILi2EEENSA_ILi1EEESC_EEEEENS5_IJNSA_ILi256EEENSA_ILi64EEESG_EEENS_6half_tENS5_IJlSC_lEEESI_SJ_NS4_8TiledMMAINS4_8MMA_AtomIJNS4_26SM100_MMA_F16BF16_2x1SM_SSISI_SI_fLi256ELi64ELNS4_4UMMA5MajorE0ELSO_0ELNSN_7ScaleInE0ELSP_0EEEEEENS4_6LayoutINS5_IJSC_SC_SC_EEENS5_IJNSA_ILi0EEESU_SU_EEEEENS5_IJNS4_10UnderscoreESX_SX_EEEEENS4_18SM100_TMA_2SM_LOADENS4_14ComposedLayoutINS4_7SwizzleILi3ELi4ELi3EEENS4_18smem_ptr_flag_bitsILi16EEENSS_INS5_IJNSA_ILi8EEESG_EEENS5_IJSG_SC_EEEEEEEvNS4_8identityES10_S1A_vS1B_EENS_8epilogue10collective18CollectiveEpilogueINS1D_23Sm100TmaWarpSpecializedILi3ELi2ELi32ELb1ELb0EEEJNS5_IJNSA_ILi128EEESG_SG_EEENS5_IJNSS_IS1I_SC_EENSS_INSA_ILi32EEESC_EEEEESI_SJ_SI_SJ_NS1D_6fusion15FusionCallbacksIS1H_NS1O_13LinCombEltActINS1D_6thread4GELUESI_fSI_fLNS_15FloatRoundStyleE2EEES1J_S1N_JEEENS4_5SM1004TMEM4LOAD26SM100_TMEM_LOAD_32dp32b32xENS4_13SM90_TMA_LOADENS11_INS12_ILi2ELi4ELi3EEES15_NSS_INS5_IJS16_S1L_EEENS5_IJS1L_SC_EEEEEEENS4_39AutoVectorizingCopyWithAssumedAlignmentILi128EEENS4_14SM90_TMA_STOREES25_S27_S27_EEEvvEEEEvNT_6ParamsE,"a",@progbits
	.sectionflags	@""
	.align	4
.nv.constant0._ZN7cutlass13device_kernelINS_4gemm6kernel13GemmUniversalIN4cute5tupleIJiiiiEEENS1_10collective13CollectiveMmaINS1_35MainloopSm100TmaUmmaWarpSpecializedILi10ELi2ELi4ENS5_IJNS4_1CILi2EEENSA_ILi1EEESC_EEEEENS5_IJNSA_ILi256EEENSA_ILi64EEESG_EEENS_6half_tENS5_IJlSC_lEEESI_SJ_NS4_8TiledMMAINS4_8MMA_AtomIJNS4_26SM100_MMA_F16BF16_2x1SM_SSISI_SI_fLi256ELi64ELNS4_4UMMA5MajorE0ELSO_0ELNSN_7ScaleInE0ELSP_0EEEEEENS4_6LayoutINS5_IJSC_SC_SC_EEENS5_IJNSA_ILi0EEESU_SU_EEEEENS5_IJNS4_10UnderscoreESX_SX_EEEEENS4_18SM100_TMA_2SM_LOADENS4_14ComposedLayoutINS4_7SwizzleILi3ELi4ELi3EEENS4_18smem_ptr_flag_bitsILi16EEENSS_INS5_IJNSA_ILi8EEESG_EEENS5_IJSG_SC_EEEEEEEvNS4_8identityES10_S1A_vS1B_EENS_8epilogue10collective18CollectiveEpilogueINS1D_23Sm100TmaWarpSpecializedILi3ELi2ELi32ELb1ELb0EEEJNS5_IJNSA_ILi128EEESG_SG_EEENS5_IJNSS_IS1I_SC_EENSS_INSA_ILi32EEESC_EEEEESI_SJ_SI_SJ_NS1D_6fusion15FusionCallbacksIS1H_NS1O_13LinCombEltActINS1D_6thread4GELUESI_fSI_fLNS_15FloatRoundStyleE2EEES1J_S1N_JEEENS4_5SM1004TMEM4LOAD26SM100_TMEM_LOAD_32dp32b32xENS4_13SM90_TMA_LOADENS11_INS12_ILi2ELi4ELi3EEES15_NSS_INS5_IJS16_S1L_EEENS5_IJS1L_SC_EEEEEEENS4_39AutoVectorizingCopyWithAssumedAlignmentILi128EEENS4_14SM90_TMA_STOREES25_S27_S27_EEEvvEEEEvNT_6ParamsE:
	.zero		2944


//--------------------- SYMBOLS --------------------------

	.type		.nv.reservedSmem.offset0,@object
	.size		.nv.reservedSmem.offset0,0x4
	.type		.nv.reservedSmem.cap,@object
	.size		.nv.reservedSmem.cap,0x4
	.type		__assertfail,@function
